//
// Generated by NVIDIA NVVM Compiler
//
// Compiler Build ID: CL-36424714
// Cuda compilation tools, release 13.0, V13.0.88
// Based on NVVM 20.0.0
//

.version 9.0
.target sm_100
.address_size 64

	// .globl	_Z15max_pool3d_initiiPKiPKfPf

.visible .entry _Z15max_pool3d_initiiPKiPKfPf(
	.param .u32 _Z15max_pool3d_initiiPKiPKfPf_param_0,
	.param .u32 _Z15max_pool3d_initiiPKiPKfPf_param_1,
	.param .u64 .ptr .align 1 _Z15max_pool3d_initiiPKiPKfPf_param_2,
	.param .u64 .ptr .align 1 _Z15max_pool3d_initiiPKiPKfPf_param_3,
	.param .u64 .ptr .align 1 _Z15max_pool3d_initiiPKiPKfPf_param_4
)
{
	.reg .pred 	%p<3>;
	.reg .b32 	%r<14>;
	.reg .b32 	%f<4>;
	.reg .b64 	%rd<13>;

	ld.param.u32 	%r5, [_Z15max_pool3d_initiiPKiPKfPf_param_0];
	ld.param.u32 	%r4, [_Z15max_pool3d_initiiPKiPKfPf_param_1];
	ld.param.u64 	%rd3, [_Z15max_pool3d_initiiPKiPKfPf_param_2];
	ld.param.u64 	%rd4, [_Z15max_pool3d_initiiPKiPKfPf_param_3];
	ld.param.u64 	%rd5, [_Z15max_pool3d_initiiPKiPKfPf_param_4];
	mov.u32 	%r6, %ctaid.x;
	mov.u32 	%r7, %ntid.x;
	mov.u32 	%r8, %tid.x;
	mad.lo.s32 	%r1, %r6, %r7, %r8;
	div.s32 	%r2, %r1, %r4;
	setp.ge.s32 	%p1, %r2, %r5;
	@%p1 bra 	$L__BB0_3;
	cvta.to.global.u64 	%rd6, %rd5;
	cvta.to.global.u64 	%rd7, %rd3;
	rem.s32 	%r3, %r1, %r4;
	shl.b32 	%r9, %r2, 1;
	mul.wide.s32 	%rd8, %r9, 4;
	add.s64 	%rd1, %rd7, %rd8;
	ld.global.u32 	%r10, [%rd1];
	mad.lo.s32 	%r11, %r10, %r4, %r3;
	mul.wide.s32 	%rd9, %r11, 4;
	add.s64 	%rd2, %rd6, %rd9;
	ld.global.f32 	%f1, [%rd2];
	abs.f32 	%f2, %f1;
	setp.geu.f32 	%p2, %f2, 0f24E69595;
	@%p2 bra 	$L__BB0_3;
	ld.global.u32 	%r12, [%rd1+4];
	mad.lo.s32 	%r13, %r12, %r4, %r3;
	cvta.to.global.u64 	%rd10, %rd4;
	mul.wide.s32 	%rd11, %r13, 4;
	add.s64 	%rd12, %rd10, %rd11;
	ld.global.f32 	%f3, [%rd12];
	st.global.f32 	[%rd2], %f3;
$L__BB0_3:
	ret;

}
	// .globl	_Z18max_pool3d_forwardiiPKiPKfPf
.visible .entry _Z18max_pool3d_forwardiiPKiPKfPf(
	.param .u32 _Z18max_pool3d_forwardiiPKiPKfPf_param_0,
	.param .u32 _Z18max_pool3d_forwardiiPKiPKfPf_param_1,
	.param .u64 .ptr .align 1 _Z18max_pool3d_forwardiiPKiPKfPf_param_2,
	.param .u64 .ptr .align 1 _Z18max_pool3d_forwardiiPKiPKfPf_param_3,
	.param .u64 .ptr .align 1 _Z18max_pool3d_forwardiiPKiPKfPf_param_4
)
{
	.reg .pred 	%p<3>;
	.reg .b32 	%r<19>;
	.reg .b32 	%f<4>;
	.reg .b64 	%rd<13>;

	ld.param.u32 	%r7, [_Z18max_pool3d_forwardiiPKiPKfPf_param_0];
	ld.param.u32 	%r6, [_Z18max_pool3d_forwardiiPKiPKfPf_param_1];
	ld.param.u64 	%rd2, [_Z18max_pool3d_forwardiiPKiPKfPf_param_2];
	ld.param.u64 	%rd3, [_Z18max_pool3d_forwardiiPKiPKfPf_param_3];
	ld.param.u64 	%rd4, [_Z18max_pool3d_forwardiiPKiPKfPf_param_4];
	mov.u32 	%r8, %ctaid.x;
	mov.u32 	%r9, %ntid.x;
	mov.u32 	%r10, %tid.x;
	mad.lo.s32 	%r1, %r8, %r9, %r10;
	div.s32 	%r2, %r1, %r6;
	setp.ge.s32 	%p1, %r2, %r7;
	@%p1 bra 	$L__BB1_3;
	cvta.to.global.u64 	%rd5, %rd2;
	cvta.to.global.u64 	%rd6, %rd3;
	cvta.to.global.u64 	%rd7, %rd4;
	rem.s32 	%r11, %r1, %r6;
	shl.b32 	%r12, %r2, 1;
	mul.wide.s32 	%rd8, %r12, 4;
	add.s64 	%rd9, %rd5, %rd8;
	ld.global.u32 	%r13, [%rd9];
	ld.global.u32 	%r14, [%rd9+4];
	mad.lo.s32 	%r15, %r13, %r6, %r11;
	mul.wide.s32 	%rd10, %r15, 4;
	add.s64 	%rd1, %rd7, %rd10;
	mad.lo.s32 	%r16, %r14, %r6, %r11;
	mul.wide.s32 	%rd11, %r16, 4;
	add.s64 	%rd12, %rd6, %rd11;
	ld.global.f32 	%f1, [%rd12];
	ld.global.u32 	%r18, [%rd1];
$L__BB1_2:
	mov.b32 	%f2, %r18;
	max.f32 	%f3, %f1, %f2;
	mov.b32 	%r17, %f3;
	atom.relaxed.global.cas.b32 	%r5, [%rd1], %r18, %r17;
	setp.ne.s32 	%p2, %r18, %r5;
	mov.u32 	%r18, %r5;
	@%p2 bra 	$L__BB1_2;
$L__BB1_3:
	ret;

}
	// .globl	_Z16max_pool3d_indexiiPKiPKfS2_Pi
.visible .entry _Z16max_pool3d_indexiiPKiPKfS2_Pi(
	.param .u32 _Z16max_pool3d_indexiiPKiPKfS2_Pi_param_0,
	.param .u32 _Z16max_pool3d_indexiiPKiPKfS2_Pi_param_1,
	.param .u64 .ptr .align 1 _Z16max_pool3d_indexiiPKiPKfS2_Pi_param_2,
	.param .u64 .ptr .align 1 _Z16max_pool3d_indexiiPKiPKfS2_Pi_param_3,
	.param .u64 .ptr .align 1 _Z16max_pool3d_indexiiPKiPKfS2_Pi_param_4,
	.param .u64 .ptr .align 1 _Z16max_pool3d_indexiiPKiPKfS2_Pi_param_5
)
{
	.reg .pred 	%p<3>;
	.reg .b32 	%r<14>;
	.reg .b32 	%f<5>;
	.reg .b64 	%rd<17>;

	ld.param.u32 	%r6, [_Z16max_pool3d_indexiiPKiPKfS2_Pi_param_0];
	ld.param.u32 	%r5, [_Z16max_pool3d_indexiiPKiPKfS2_Pi_param_1];
	ld.param.u64 	%rd1, [_Z16max_pool3d_indexiiPKiPKfS2_Pi_param_2];
	ld.param.u64 	%rd2, [_Z16max_pool3d_indexiiPKiPKfS2_Pi_param_3];
	ld.param.u64 	%rd3, [_Z16max_pool3d_indexiiPKiPKfS2_Pi_param_4];
	ld.param.u64 	%rd4, [_Z16max_pool3d_indexiiPKiPKfS2_Pi_param_5];
	mov.u32 	%r7, %ctaid.x;
	mov.u32 	%r8, %ntid.x;
	mov.u32 	%r9, %tid.x;
	mad.lo.s32 	%r1, %r7, %r8, %r9;
	div.s32 	%r2, %r1, %r5;
	setp.ge.s32 	%p1, %r2, %r6;
	@%p1 bra 	$L__BB2_3;
	cvta.to.global.u64 	%rd5, %rd1;
	cvta.to.global.u64 	%rd6, %rd2;
	cvta.to.global.u64 	%rd7, %rd3;
	rem.s32 	%r10, %r1, %r5;
	shl.b32 	%r11, %r2, 1;
	mul.wide.s32 	%rd8, %r11, 4;
	add.s64 	%rd9, %rd5, %rd8;
	ld.global.u32 	%r12, [%rd9];
	ld.global.u32 	%r3, [%rd9+4];
	mad.lo.s32 	%r13, %r3, %r5, %r10;
	mul.wide.s32 	%rd10, %r13, 4;
	add.s64 	%rd11, %rd6, %rd10;
	ld.global.f32 	%f1, [%rd11];
	mad.lo.s32 	%r4, %r12, %r5, %r10;
	mul.wide.s32 	%rd12, %r4, 4;
	add.s64 	%rd13, %rd7, %rd12;
	ld.global.f32 	%f2, [%rd13];
	sub.f32 	%f3, %f1, %f2;
	abs.f32 	%f4, %f3;
	setp.geu.f32 	%p2, %f4, 0f24E69595;
	@%p2 bra 	$L__BB2_3;
	cvta.to.global.u64 	%rd14, %rd4;
	add.s64 	%rd16, %rd14, %rd12;
	st.global.u32 	[%rd16], %r3;
$L__BB2_3:
	ret;

}
	// .globl	_Z19max_pool3d_backwardiiPKiPKfPf
.visible .entry _Z19max_pool3d_backwardiiPKiPKfPf(
	.param .u32 _Z19max_pool3d_backwardiiPKiPKfPf_param_0,
	.param .u32 _Z19max_pool3d_backwardiiPKiPKfPf_param_1,
	.param .u64 .ptr .align 1 _Z19max_pool3d_backwardiiPKiPKfPf_param_2,
	.param .u64 .ptr .align 1 _Z19max_pool3d_backwardiiPKiPKfPf_param_3,
	.param .u64 .ptr .align 1 _Z19max_pool3d_backwardiiPKiPKfPf_param_4
)
{
	.reg .pred 	%p<2>;
	.reg .b32 	%r<12>;
	.reg .b32 	%f<3>;
	.reg .b64 	%rd<12>;

	ld.param.u32 	%r4, [_Z19max_pool3d_backwardiiPKiPKfPf_param_0];
	ld.param.u32 	%r3, [_Z19max_pool3d_backwardiiPKiPKfPf_param_1];
	ld.param.u64 	%rd1, [_Z19max_pool3d_backwardiiPKiPKfPf_param_2];
	ld.param.u64 	%rd2, [_Z19max_pool3d_backwardiiPKiPKfPf_param_3];
	ld.param.u64 	%rd3, [_Z19max_pool3d_backwardiiPKiPKfPf_param_4];
	mov.u32 	%r5, %ctaid.x;
	mov.u32 	%r6, %ntid.x;
	mov.u32 	%r7, %tid.x;
	mad.lo.s32 	%r1, %r5, %r6, %r7;
	div.s32 	%r2, %r1, %r3;
	setp.ge.s32 	%p1, %r2, %r4;
	@%p1 bra 	$L__BB3_2;
	cvta.to.global.u64 	%rd4, %rd1;
	cvta.to.global.u64 	%rd5, %rd2;
	cvta.to.global.u64 	%rd6, %rd3;
	rem.s32 	%r8, %r1, %r3;
	mad.lo.s32 	%r9, %r2, %r3, %r8;
	mul.wide.s32 	%rd7, %r9, 4;
	add.s64 	%rd8, %rd4, %rd7;
	ld.global.u32 	%r10, [%rd8];
	mad.lo.s32 	%r11, %r10, %r3, %r8;
	mul.wide.s32 	%rd9, %r11, 4;
	add.s64 	%rd10, %rd6, %rd9;
	add.s64 	%rd11, %rd5, %rd7;
	ld.global.f32 	%f1, [%rd11];
	atom.global.add.f32 	%f2, [%rd10], %f1;
$L__BB3_2:
	ret;

}
	// .globl	_Z18avg_pool3d_forwardiiPKiS0_PKfPf
.visible .entry _Z18avg_pool3d_forwardiiPKiS0_PKfPf(
	.param .u32 _Z18avg_pool3d_forwardiiPKiS0_PKfPf_param_0,
	.param .u32 _Z18avg_pool3d_forwardiiPKiS0_PKfPf_param_1,
	.param .u64 .ptr .align 1 _Z18avg_pool3d_forwardiiPKiS0_PKfPf_param_2,
	.param .u64 .ptr .align 1 _Z18avg_pool3d_forwardiiPKiS0_PKfPf_param_3,
	.param .u64 .ptr .align 1 _Z18avg_pool3d_forwardiiPKiS0_PKfPf_param_4,
	.param .u64 .ptr .align 1 _Z18avg_pool3d_forwardiiPKiS0_PKfPf_param_5
)
{
	.reg .pred 	%p<2>;
	.reg .b32 	%r<15>;
	.reg .b32 	%f<5>;
	.reg .b64 	%rd<17>;

	ld.param.u32 	%r4, [_Z18avg_pool3d_forwardiiPKiS0_PKfPf_param_0];
	ld.param.u32 	%r3, [_Z18avg_pool3d_forwardiiPKiS0_PKfPf_param_1];
	ld.param.u64 	%rd1, [_Z18avg_pool3d_forwardiiPKiS0_PKfPf_param_2];
	ld.param.u64 	%rd2, [_Z18avg_pool3d_forwardiiPKiS0_PKfPf_param_3];
	ld.param.u64 	%rd3, [_Z18avg_pool3d_forwardiiPKiS0_PKfPf_param_4];
	ld.param.u64 	%rd4, [_Z18avg_pool3d_forwardiiPKiS0_PKfPf_param_5];
	mov.u32 	%r5, %ctaid.x;
	mov.u32 	%r6, %ntid.x;
	mov.u32 	%r7, %tid.x;
	mad.lo.s32 	%r1, %r5, %r6, %r7;
	div.s32 	%r2, %r1, %r3;
	setp.ge.s32 	%p1, %r2, %r4;
	@%p1 bra 	$L__BB4_2;
	cvta.to.global.u64 	%rd5, %rd2;
	cvta.to.global.u64 	%rd6, %rd1;
	cvta.to.global.u64 	%rd7, %rd3;
	cvta.to.global.u64 	%rd8, %rd4;
	rem.s32 	%r8, %r1, %r3;
	shl.b32 	%r9, %r2, 1;
	mul.wide.s32 	%rd9, %r9, 4;
	add.s64 	%rd10, %rd5, %rd9;
	ld.global.u32 	%r10, [%rd10];
	ld.global.u32 	%r11, [%rd10+4];
	mul.wide.s32 	%rd11, %r10, 4;
	add.s64 	%rd12, %rd6, %rd11;
	ld.global.u32 	%r12, [%rd12];
	mad.lo.s32 	%r13, %r10, %r3, %r8;
	mul.wide.s32 	%rd13, %r13, 4;
	add.s64 	%rd14, %rd8, %rd13;
	mad.lo.s32 	%r14, %r11, %r3, %r8;
	mul.wide.s32 	%rd15, %r14, 4;
	add.s64 	%rd16, %rd7, %rd15;
	ld.global.f32 	%f1, [%rd16];
	cvt.rn.f32.s32 	%f2, %r12;
	div.rn.f32 	%f3, %f1, %f2;
	atom.global.add.f32 	%f4, [%rd14], %f3;
$L__BB4_2:
	ret;

}
	// .globl	_Z19avg_pool3d_backwardiiPKiS0_PKfPf
.visible .entry _Z19avg_pool3d_backwardiiPKiS0_PKfPf(
	.param .u32 _Z19avg_pool3d_backwardiiPKiS0_PKfPf_param_0,
	.param .u32 _Z19avg_pool3d_backwardiiPKiS0_PKfPf_param_1,
	.param .u64 .ptr .align 1 _Z19avg_pool3d_backwardiiPKiS0_PKfPf_param_2,
	.param .u64 .ptr .align 1 _Z19avg_pool3d_backwardiiPKiS0_PKfPf_param_3,
	.param .u64 .ptr .align 1 _Z19avg_pool3d_backwardiiPKiS0_PKfPf_param_4,
	.param .u64 .ptr .align 1 _Z19avg_pool3d_backwardiiPKiS0_PKfPf_param_5
)
{
	.reg .pred 	%p<2>;
	.reg .b32 	%r<15>;
	.reg .b32 	%f<5>;
	.reg .b64 	%rd<17>;

	ld.param.u32 	%r4, [_Z19avg_pool3d_backwardiiPKiS0_PKfPf_param_0];
	ld.param.u32 	%r3, [_Z19avg_pool3d_backwardiiPKiS0_PKfPf_param_1];
	ld.param.u64 	%rd1, [_Z19avg_pool3d_backwardiiPKiS0_PKfPf_param_2];
	ld.param.u64 	%rd2, [_Z19avg_pool3d_backwardiiPKiS0_PKfPf_param_3];
	ld.param.u64 	%rd3, [_Z19avg_pool3d_backwardiiPKiS0_PKfPf_param_4];
	ld.param.u64 	%rd4, [_Z19avg_pool3d_backwardiiPKiS0_PKfPf_param_5];
	mov.u32 	%r5, %ctaid.x;
	mov.u32 	%r6, %ntid.x;
	mov.u32 	%r7, %tid.x;
	mad.lo.s32 	%r1, %r5, %r6, %r7;
	div.s32 	%r2, %r1, %r3;
	setp.ge.s32 	%p1, %r2, %r4;
	@%p1 bra 	$L__BB5_2;
	cvta.to.global.u64 	%rd5, %rd2;
	cvta.to.global.u64 	%rd6, %rd1;
	cvta.to.global.u64 	%rd7, %rd3;
	cvta.to.global.u64 	%rd8, %rd4;
	rem.s32 	%r8, %r1, %r3;
	shl.b32 	%r9, %r2, 1;
	mul.wide.s32 	%rd9, %r9, 4;
	add.s64 	%rd10, %rd5, %rd9;
	ld.global.u32 	%r10, [%rd10];
	ld.global.u32 	%r11, [%rd10+4];
	mul.wide.s32 	%rd11, %r10, 4;
	add.s64 	%rd12, %rd6, %rd11;
	ld.global.u32 	%r12, [%rd12];
	mad.lo.s32 	%r13, %r11, %r3, %r8;
	mul.wide.s32 	%rd13, %r13, 4;
	add.s64 	%rd14, %rd8, %rd13;
	mad.lo.s32 	%r14, %r10, %r3, %r8;
	mul.wide.s32 	%rd15, %r14, 4;
	add.s64 	%rd16, %rd7, %rd15;
	ld.global.f32 	%f1, [%rd16];
	cvt.rn.f32.s32 	%f2, %r12;
	div.rn.f32 	%f3, %f1, %f2;
	atom.global.add.f32 	%f4, [%rd14], %f3;
$L__BB5_2:
	ret;

}


// ===== COMPILED SASS (sm_100) =====

	.target	sm_100

	.elftype	@"ET_EXEC"


//--------------------- .note.nv.tkinfo           --------------------------
	.section	.note.nv.tkinfo,"",@"SHT_NOTE"
	.sectionflags	@"SHF_NOTE_NV_TKINFO"
	.tkinfo
        /*0018*/ 	.word	0x00000002
        /*0030*/ 	.string	""
        /*0030*/ 	.string	"ptxas"
        /*0030*/ 	.string	"Cuda compilation tools, release 13.0, V13.0.88"
        /*0030*/ 	.string	"Build cuda_13.0.r13.0/compiler.36424714_0"
        /*0030*/ 	.string	"-arch sm_100 -m 64 "



//--------------------- .note.nv.cuinfo           --------------------------
	.section	.note.nv.cuinfo,"",@"SHT_NOTE"
	.sectionflags	@"SHF_NOTE_NV_CUINFO"
        /*0018*/ 	.short	0x0002
        /*001a*/ 	.short	0x0064
        /*001c*/ 	.short	0x0082
	.zero		2


//--------------------- .nv.info                  --------------------------
	.section	.nv.info,"",@"SHT_CUDA_INFO"
	.align	4


	//----- nvinfo : EIATTR_REGCOUNT
	.align		4
        /*0000*/ 	.byte	0x04, 0x2f
        /*0002*/ 	.short	(.L_1 - .L_0)
	.align		4
.L_0:
        /*0004*/ 	.word	index@(_Z15max_pool3d_initiiPKiPKfPf)
        /*0008*/ 	.word	0x0000000e


	//----- nvinfo : EIATTR_FRAME_SIZE
	.align		4
.L_1:
        /*000c*/ 	.byte	0x04, 0x11
        /*000e*/ 	.short	(.L_3 - .L_2)
	.align		4
.L_2:
        /*0010*/ 	.word	index@(_Z15max_pool3d_initiiPKiPKfPf)
        /*0014*/ 	.word	0x00000000


	//----- nvinfo : EIATTR_REGCOUNT
	.align		4
.L_3:
        /*0018*/ 	.byte	0x04, 0x2f
        /*001a*/ 	.short	(.L_5 - .L_4)
	.align		4
.L_4:
        /*001c*/ 	.word	index@(_Z18max_pool3d_forwardiiPKiPKfPf)
        /*0020*/ 	.word	0x00000010


	//----- nvinfo : EIATTR_FRAME_SIZE
	.align		4
.L_5:
        /*0024*/ 	.byte	0x04, 0x11
        /*0026*/ 	.short	(.L_7 - .L_6)
	.align		4
.L_6:
        /*0028*/ 	.word	index@(_Z18max_pool3d_forwardiiPKiPKfPf)
        /*002c*/ 	.word	0x00000000


	//----- nvinfo : EIATTR_REGCOUNT
	.align		4
.L_7:
        /*0030*/ 	.byte	0x04, 0x2f
        /*0032*/ 	.short	(.L_9 - .L_8)
	.align		4
.L_8:
        /*0034*/ 	.word	index@(_Z16max_pool3d_indexiiPKiPKfS2_Pi)
        /*0038*/ 	.word	0x00000010


	//----- nvinfo : EIATTR_FRAME_SIZE
	.align		4
.L_9:
        /*003c*/ 	.byte	0x04, 0x11
        /*003e*/ 	.short	(.L_11 - .L_10)
	.align		4
.L_10:
        /*0040*/ 	.word	index@(_Z16max_pool3d_indexiiPKiPKfS2_Pi)
        /*0044*/ 	.word	0x00000000


	//----- nvinfo : EIATTR_REGCOUNT
	.align		4
.L_11:
        /*0048*/ 	.byte	0x04, 0x2f
        /*004a*/ 	.short	(.L_13 - .L_12)
	.align		4
.L_12:
        /*004c*/ 	.word	index@(_Z19max_pool3d_backwardiiPKiPKfPf)
        /*0050*/ 	.word	0x0000000d


	//----- nvinfo : EIATTR_FRAME_SIZE
	.align		4
.L_13:
        /*0054*/ 	.byte	0x04, 0x11
        /*0056*/ 	.short	(.L_15 - .L_14)
	.align		4
.L_14:
        /*0058*/ 	.word	index@(_Z19max_pool3d_backwardiiPKiPKfPf)
        /*005c*/ 	.word	0x00000000


	//----- nvinfo : EIATTR_REGCOUNT
	.align		4
.L_15:
        /*0060*/ 	.byte	0x04, 0x2f
        /*0062*/ 	.short	(.L_17 - .L_16)
	.align		4
.L_16:
        /*0064*/ 	.word	index@(_Z18avg_pool3d_forwardiiPKiS0_PKfPf)
        /*0068*/ 	.word	0x00000010


	//----- nvinfo : EIATTR_FRAME_SIZE
	.align		4
.L_17:
        /*006c*/ 	.byte	0x04, 0x11
        /*006e*/ 	.short	(.L_19 - .L_18)
	.align		4
.L_18:
        /*0070*/ 	.word	index@($__internal_1_$__cuda_sm3x_div_rn_noftz_f32_slowpath)
        /*0074*/ 	.word	0x00000000


	//----- nvinfo : EIATTR_FRAME_SIZE
	.align		4
.L_19:
        /*0078*/ 	.byte	0x04, 0x11
        /*007a*/ 	.short	(.L_21 - .L_20)
	.align		4
.L_20:
        /*007c*/ 	.word	index@(_Z18avg_pool3d_forwardiiPKiS0_PKfPf)
        /*0080*/ 	.word	0x00000000


	//----- nvinfo : EIATTR_REGCOUNT
	.align		4
.L_21:
        /*0084*/ 	.byte	0x04, 0x2f
        /*0086*/ 	.short	(.L_23 - .L_22)
	.align		4
.L_22:
        /*0088*/ 	.word	index@(_Z19avg_pool3d_backwardiiPKiS0_PKfPf)
        /*008c*/ 	.word	0x00000010


	//----- nvinfo : EIATTR_FRAME_SIZE
	.align		4
.L_23:
        /*0090*/ 	.byte	0x04, 0x11
        /*0092*/ 	.short	(.L_25 - .L_24)
	.align		4
.L_24:
        /*0094*/ 	.word	index@($__internal_0_$__cuda_sm3x_div_rn_noftz_f32_slowpath)
        /*0098*/ 	.word	0x00000000


	//----- nvinfo : EIATTR_FRAME_SIZE
	.align		4
.L_25:
        /*009c*/ 	.byte	0x04, 0x11
        /*009e*/ 	.short	(.L_27 - .L_26)
	.align		4
.L_26:
        /*00a0*/ 	.word	index@(_Z19avg_pool3d_backwardiiPKiS0_PKfPf)
        /*00a4*/ 	.word	0x00000000


	//----- nvinfo : EIATTR_MIN_STACK_SIZE
	.align		4
.L_27:
        /*00a8*/ 	.byte	0x04, 0x12
        /*00aa*/ 	.short	(.L_29 - .L_28)
	.align		4
.L_28:
        /*00ac*/ 	.word	index@(_Z19avg_pool3d_backwardiiPKiS0_PKfPf)
        /*00b0*/ 	.word	0x00000000


	//----- nvinfo : EIATTR_MIN_STACK_SIZE
	.align		4
.L_29:
        /*00b4*/ 	.byte	0x04, 0x12
        /*00b6*/ 	.short	(.L_31 - .L_30)
	.align		4
.L_30:
        /*00b8*/ 	.word	index@(_Z18avg_pool3d_forwardiiPKiS0_PKfPf)
        /*00bc*/ 	.word	0x00000000


	//----- nvinfo : EIATTR_MIN_STACK_SIZE
	.align		4
.L_31:
        /*00c0*/ 	.byte	0x04, 0x12
        /*00c2*/ 	.short	(.L_33 - .L_32)
	.align		4
.L_32:
        /*00c4*/ 	.word	index@(_Z19max_pool3d_backwardiiPKiPKfPf)
        /*00c8*/ 	.word	0x00000000


	//----- nvinfo : EIATTR_MIN_STACK_SIZE
	.align		4
.L_33:
        /*00cc*/ 	.byte	0x04, 0x12
        /*00ce*/ 	.short	(.L_35 - .L_34)
	.align		4
.L_34:
        /*00d0*/ 	.word	index@(_Z16max_pool3d_indexiiPKiPKfS2_Pi)
        /*00d4*/ 	.word	0x00000000


	//----- nvinfo : EIATTR_MIN_STACK_SIZE
	.align		4
.L_35:
        /*00d8*/ 	.byte	0x04, 0x12
        /*00da*/ 	.short	(.L_37 - .L_36)
	.align		4
.L_36:
        /*00dc*/ 	.word	index@(_Z18max_pool3d_forwardiiPKiPKfPf)
        /*00e0*/ 	.word	0x00000000


	//----- nvinfo : EIATTR_MIN_STACK_SIZE
	.align		4
.L_37:
        /*00e4*/ 	.byte	0x04, 0x12
        /*00e6*/ 	.short	(.L_39 - .L_38)
	.align		4
.L_38:
        /*00e8*/ 	.word	index@(_Z15max_pool3d_initiiPKiPKfPf)
        /*00ec*/ 	.word	0x00000000
.L_39:


//--------------------- .nv.compat                --------------------------
	.section	.nv.compat,"",@"SHT_CUDA_COMPAT_INFO"
	.align	4
        /*0000*/ 	.byte	0x02, 0x09, 0x00, 0x00, 0x02, 0x02, 0x01, 0x00, 0x02, 0x05, 0x05, 0x00, 0x03, 0x07, 0x01, 0x01
        /*0010*/ 	.byte	0x02, 0x03, 0x00, 0x00, 0x02, 0x06, 0x01, 0x00, 0x04, 0x0b, 0x08, 0x00, 0x01, 0x00, 0x00, 0x00
        /*0020*/ 	.byte	0x00, 0x00, 0x00, 0x00


//--------------------- .nv.info._Z19avg_pool3d_backwardiiPKiS0_PKfPf --------------------------
	.section	.nv.info._Z19avg_pool3d_backwardiiPKiS0_PKfPf,"",@"SHT_CUDA_INFO"
	.sectionflags	@""
	.align	4


	//----- nvinfo : EIATTR_CUDA_API_VERSION
	.align		4
        /*0000*/ 	.byte	0x04, 0x37
        /*0002*/ 	.short	(.L_41 - .L_40)
.L_40:
        /*0004*/ 	.word	0x00000082


	//----- nvinfo : EIATTR_KPARAM_INFO
	.align		4
.L_41:
        /*0008*/ 	.byte	0x04, 0x17
        /*000a*/ 	.short	(.L_43 - .L_42)
.L_42:
        /*000c*/ 	.word	0x00000000
        /*0010*/ 	.short	0x0005
        /*0012*/ 	.short	0x0020
        /*0014*/ 	.byte	0x00, 0xf5, 0x21, 0x00


	//----- nvinfo : EIATTR_KPARAM_INFO
	.align		4
.L_43:
        /*0018*/ 	.byte	0x04, 0x17
        /*001a*/ 	.short	(.L_45 - .L_44)
.L_44:
        /*001c*/ 	.word	0x00000000
        /*0020*/ 	.short	0x0004
        /*0022*/ 	.short	0x0018
        /*0024*/ 	.byte	0x00, 0xf5, 0x21, 0x00


	//----- nvinfo : EIATTR_KPARAM_INFO
	.align		4
.L_45:
        /*0028*/ 	.byte	0x04, 0x17
        /*002a*/ 	.short	(.L_47 - .L_46)
.L_46:
        /*002c*/ 	.word	0x00000000
        /*0030*/ 	.short	0x0003
        /*0032*/ 	.short	0x0010
        /*0034*/ 	.byte	0x00, 0xf5, 0x21, 0x00


	//----- nvinfo : EIATTR_KPARAM_INFO
	.align		4
.L_47:
        /*0038*/ 	.byte	0x04, 0x17
        /*003a*/ 	.short	(.L_49 - .L_48)
.L_48:
        /*003c*/ 	.word	0x00000000
        /*0040*/ 	.short	0x0002
        /*0042*/ 	.short	0x0008
        /*0044*/ 	.byte	0x00, 0xf5, 0x21, 0x00


	//----- nvinfo : EIATTR_KPARAM_INFO
	.align		4
.L_49:
        /*0048*/ 	.byte	0x04, 0x17
        /*004a*/ 	.short	(.L_51 - .L_50)
.L_50:
        /*004c*/ 	.word	0x00000000
        /*0050*/ 	.short	0x0001
        /*0052*/ 	.short	0x0004
        /*0054*/ 	.byte	0x00, 0xf0, 0x11, 0x00


	//----- nvinfo : EIATTR_KPARAM_INFO
	.align		4
.L_51:
        /*0058*/ 	.byte	0x04, 0x17
        /*005a*/ 	.short	(.L_53 - .L_52)
.L_52:
        /*005c*/ 	.word	0x00000000
        /*0060*/ 	.short	0x0000
        /*0062*/ 	.short	0x0000
        /*0064*/ 	.byte	0x00, 0xf0, 0x11, 0x00


	//----- nvinfo : EIATTR_SPARSE_MMA_MASK
	.align		4
.L_53:
        /*0068*/ 	.byte	0x03, 0x50
        /*006a*/ 	.short	0x0000


	//----- nvinfo : EIATTR_MAXREG_COUNT
	.align		4
        /*006c*/ 	.byte	0x03, 0x1b
        /*006e*/ 	.short	0x00ff


	//----- nvinfo : EIATTR_MERCURY_ISA_VERSION
	.align		4
        /*0070*/ 	.byte	0x03, 0x5f
        /*0072*/ 	.short	0x0101


	//----- nvinfo : EIATTR_VRC_CTA_INIT_COUNT
	.align		4
        /*0074*/ 	.byte	0x02, 0x4a
	.zero		1
	.zero		1


	//----- nvinfo : EIATTR_EXIT_INSTR_OFFSETS
	.align		4
        /*0078*/ 	.byte	0x04, 0x1c
        /*007a*/ 	.short	(.L_55 - .L_54)


	//   ....[0]....
.L_54:
        /*007c*/ 	.word	0x00000200


	//   ....[1]....
        /*0080*/ 	.word	0x00000460


	//----- nvinfo : EIATTR_CRS_STACK_SIZE
	.align		4
.L_55:
        /*0084*/ 	.byte	0x04, 0x1e
        /*0086*/ 	.short	(.L_57 - .L_56)
.L_56:
        /*0088*/ 	.word	0x00000000


	//----- nvinfo : EIATTR_CBANK_PARAM_SIZE
	.align		4
.L_57:
        /*008c*/ 	.byte	0x03, 0x19
        /*008e*/ 	.short	0x0028


	//----- nvinfo : EIATTR_PARAM_CBANK
	.align		4
        /*0090*/ 	.byte	0x04, 0x0a
        /*0092*/ 	.short	(.L_59 - .L_58)
	.align		4
.L_58:
        /*0094*/ 	.word	index@(.nv.constant0._Z19avg_pool3d_backwardiiPKiS0_PKfPf)
        /*0098*/ 	.short	0x0380
        /*009a*/ 	.short	0x0028


	//----- nvinfo : EIATTR_SW_WAR
	.align		4
.L_59:
        /*009c*/ 	.byte	0x04, 0x36
        /*009e*/ 	.short	(.L_61 - .L_60)
.L_60:
        /*00a0*/ 	.word	0x00000008
.L_61:


//--------------------- .nv.info._Z18avg_pool3d_forwardiiPKiS0_PKfPf --------------------------
	.section	.nv.info._Z18avg_pool3d_forwardiiPKiS0_PKfPf,"",@"SHT_CUDA_INFO"
	.sectionflags	@""
	.align	4


	//----- nvinfo : EIATTR_CUDA_API_VERSION
	.align		4
        /*0000*/ 	.byte	0x04, 0x37
        /*0002*/ 	.short	(.L_63 - .L_62)
.L_62:
        /*0004*/ 	.word	0x00000082


	//----- nvinfo : EIATTR_KPARAM_INFO
	.align		4
.L_63:
        /*0008*/ 	.byte	0x04, 0x17
        /*000a*/ 	.short	(.L_65 - .L_64)
.L_64:
        /*000c*/ 	.word	0x00000000
        /*0010*/ 	.short	0x0005
        /*0012*/ 	.short	0x0020
        /*0014*/ 	.byte	0x00, 0xf5, 0x21, 0x00


	//----- nvinfo : EIATTR_KPARAM_INFO
	.align		4
.L_65:
        /*0018*/ 	.byte	0x04, 0x17
        /*001a*/ 	.short	(.L_67 - .L_66)
.L_66:
        /*001c*/ 	.word	0x00000000
        /*0020*/ 	.short	0x0004
        /*0022*/ 	.short	0x0018
        /*0024*/ 	.byte	0x00, 0xf5, 0x21, 0x00


	//----- nvinfo : EIATTR_KPARAM_INFO
	.align		4
.L_67:
        /*0028*/ 	.byte	0x04, 0x17
        /*002a*/ 	.short	(.L_69 - .L_68)
.L_68:
        /*002c*/ 	.word	0x00000000
        /*0030*/ 	.short	0x0003
        /*0032*/ 	.short	0x0010
        /*0034*/ 	.byte	0x00, 0xf5, 0x21, 0x00


	//----- nvinfo : EIATTR_KPARAM_INFO
	.align		4
.L_69:
        /*0038*/ 	.byte	0x04, 0x17
        /*003a*/ 	.short	(.L_71 - .L_70)
.L_70:
        /*003c*/ 	.word	0x00000000
        /*0040*/ 	.short	0x0002
        /*0042*/ 	.short	0x0008
        /*0044*/ 	.byte	0x00, 0xf5, 0x21, 0x00


	//----- nvinfo : EIATTR_KPARAM_INFO
	.align		4
.L_71:
        /*0048*/ 	.byte	0x04, 0x17
        /*004a*/ 	.short	(.L_73 - .L_72)
.L_72:
        /*004c*/ 	.word	0x00000000
        /*0050*/ 	.short	0x0001
        /*0052*/ 	.short	0x0004
        /*0054*/ 	.byte	0x00, 0xf0, 0x11, 0x00


	//----- nvinfo : EIATTR_KPARAM_INFO
	.align		4
.L_73:
        /*0058*/ 	.byte	0x04, 0x17
        /*005a*/ 	.short	(.L_75 - .L_74)
.L_74:
        /*005c*/ 	.word	0x00000000
        /*0060*/ 	.short	0x0000
        /*0062*/ 	.short	0x0000
        /*0064*/ 	.byte	0x00, 0xf0, 0x11, 0x00


	//----- nvinfo : EIATTR_SPARSE_MMA_MASK
	.align		4
.L_75:
        /*0068*/ 	.byte	0x03, 0x50
        /*006a*/ 	.short	0x0000


	//----- nvinfo : EIATTR_MAXREG_COUNT
	.align		4
        /*006c*/ 	.byte	0x03, 0x1b
        /*006e*/ 	.short	0x00ff


	//----- nvinfo : EIATTR_MERCURY_ISA_VERSION
	.align		4
        /*0070*/ 	.byte	0x03, 0x5f
        /*0072*/ 	.short	0x0101


	//----- nvinfo : EIATTR_VRC_CTA_INIT_COUNT
	.align		4
        /*0074*/ 	.byte	0x02, 0x4a
	.zero		1
	.zero		1


	//----- nvinfo : EIATTR_EXIT_INSTR_OFFSETS
	.align		4
        /*0078*/ 	.byte	0x04, 0x1c
        /*007a*/ 	.short	(.L_77 - .L_76)


	//   ....[0]....
.L_76:
        /*007c*/ 	.word	0x00000200


	//   ....[1]....
        /*0080*/ 	.word	0x00000460


	//----- nvinfo : EIATTR_CRS_STACK_SIZE
	.align		4
.L_77:
        /*0084*/ 	.byte	0x04, 0x1e
        /*0086*/ 	.short	(.L_79 - .L_78)
.L_78:
        /*0088*/ 	.word	0x00000000


	//----- nvinfo : EIATTR_CBANK_PARAM_SIZE
	.align		4
.L_79:
        /*008c*/ 	.byte	0x03, 0x19
        /*008e*/ 	.short	0x0028


	//----- nvinfo : EIATTR_PARAM_CBANK
	.align		4
        /*0090*/ 	.byte	0x04, 0x0a
        /*0092*/ 	.short	(.L_81 - .L_80)
	.align		4
.L_80:
        /*0094*/ 	.word	index@(.nv.constant0._Z18avg_pool3d_forwardiiPKiS0_PKfPf)
        /*0098*/ 	.short	0x0380
        /*009a*/ 	.short	0x0028


	//----- nvinfo : EIATTR_SW_WAR
	.align		4
.L_81:
        /*009c*/ 	.byte	0x04, 0x36
        /*009e*/ 	.short	(.L_83 - .L_82)
.L_82:
        /*00a0*/ 	.word	0x00000008
.L_83:


//--------------------- .nv.info._Z19max_pool3d_backwardiiPKiPKfPf --------------------------
	.section	.nv.info._Z19max_pool3d_backwardiiPKiPKfPf,"",@"SHT_CUDA_INFO"
	.sectionflags	@""
	.align	4


	//----- nvinfo : EIATTR_CUDA_API_VERSION
	.align		4
        /*0000*/ 	.byte	0x04, 0x37
        /*0002*/ 	.short	(.L_85 - .L_84)
.L_84:
        /*0004*/ 	.word	0x00000082


	//----- nvinfo : EIATTR_KPARAM_INFO
	.align		4
.L_85:
        /*0008*/ 	.byte	0x04, 0x17
        /*000a*/ 	.short	(.L_87 - .L_86)
.L_86:
        /*000c*/ 	.word	0x00000000
        /*0010*/ 	.short	0x0004
        /*0012*/ 	.short	0x0018
        /*0014*/ 	.byte	0x00, 0xf5, 0x21, 0x00


	//----- nvinfo : EIATTR_KPARAM_INFO
	.align		4
.L_87:
        /*0018*/ 	.byte	0x04, 0x17
        /*001a*/ 	.short	(.L_89 - .L_88)
.L_88:
        /*001c*/ 	.word	0x00000000
        /*0020*/ 	.short	0x0003
        /*0022*/ 	.short	0x0010
        /*0024*/ 	.byte	0x00, 0xf5, 0x21, 0x00


	//----- nvinfo : EIATTR_KPARAM_INFO
	.align		4
.L_89:
        /*0028*/ 	.byte	0x04, 0x17
        /*002a*/ 	.short	(.L_91 - .L_90)
.L_90:
        /*002c*/ 	.word	0x00000000
        /*0030*/ 	.short	0x0002
        /*0032*/ 	.short	0x0008
        /*0034*/ 	.byte	0x00, 0xf5, 0x21, 0x00


	//----- nvinfo : EIATTR_KPARAM_INFO
	.align		4
.L_91:
        /*0038*/ 	.byte	0x04, 0x17
        /*003a*/ 	.short	(.L_93 - .L_92)
.L_92:
        /*003c*/ 	.word	0x00000000
        /*0040*/ 	.short	0x0001
        /*0042*/ 	.short	0x0004
        /*0044*/ 	.byte	0x00, 0xf0, 0x11, 0x00


	//----- nvinfo : EIATTR_KPARAM_INFO
	.align		4
.L_93:
        /*0048*/ 	.byte	0x04, 0x17
        /*004a*/ 	.short	(.L_95 - .L_94)
.L_94:
        /*004c*/ 	.word	0x00000000
        /*0050*/ 	.short	0x0000
        /*0052*/ 	.short	0x0000
        /*0054*/ 	.byte	0x00, 0xf0, 0x11, 0x00


	//----- nvinfo : EIATTR_SPARSE_MMA_MASK
	.align		4
.L_95:
        /*0058*/ 	.byte	0x03, 0x50
        /*005a*/ 	.short	0x0000


	//----- nvinfo : EIATTR_MAXREG_COUNT
	.align		4
        /*005c*/ 	.byte	0x03, 0x1b
        /*005e*/ 	.short	0x00ff


	//----- nvinfo : EIATTR_MERCURY_ISA_VERSION
	.align		4
        /*0060*/ 	.byte	0x03, 0x5f
        /*0062*/ 	.short	0x0101


	//----- nvinfo : EIATTR_VRC_CTA_INIT_COUNT
	.align		4
        /*0064*/ 	.byte	0x02, 0x4a
	.zero		1
	.zero		1


	//----- nvinfo : EIATTR_EXIT_INSTR_OFFSETS
	.align		4
        /*0068*/ 	.byte	0x04, 0x1c
        /*006a*/ 	.short	(.L_97 - .L_96)


	//   ....[0]....
.L_96:
        /*006c*/ 	.word	0x00000200


	//   ....[1]....
        /*0070*/ 	.word	0x00000330


	//----- nvinfo : EIATTR_CBANK_PARAM_SIZE
	.align		4
.L_97:
        /*0074*/ 	.byte	0x03, 0x19
        /*0076*/ 	.short	0x0020


	//----- nvinfo : EIATTR_PARAM_CBANK
	.align		4
        /*0078*/ 	.byte	0x04, 0x0a
        /*007a*/ 	.short	(.L_99 - .L_98)
	.align		4
.L_98:
        /*007c*/ 	.word	index@(.nv.constant0._Z19max_pool3d_backwardiiPKiPKfPf)
        /*0080*/ 	.short	0x0380
        /*0082*/ 	.short	0x0020


	//----- nvinfo : EIATTR_SW_WAR
	.align		4
.L_99:
        /*0084*/ 	.byte	0x04, 0x36
        /*0086*/ 	.short	(.L_101 - .L_100)
.L_100:
        /*0088*/ 	.word	0x00000008
.L_101:


//--------------------- .nv.info._Z16max_pool3d_indexiiPKiPKfS2_Pi --------------------------
	.section	.nv.info._Z16max_pool3d_indexiiPKiPKfS2_Pi,"",@"SHT_CUDA_INFO"
	.sectionflags	@""
	.align	4


	//----- nvinfo : EIATTR_CUDA_API_VERSION
	.align		4
        /*0000*/ 	.byte	0x04, 0x37
        /*0002*/ 	.short	(.L_103 - .L_102)
.L_102:
        /*0004*/ 	.word	0x00000082


	//----- nvinfo : EIATTR_KPARAM_INFO
	.align		4
.L_103:
        /*0008*/ 	.byte	0x04, 0x17
        /*000a*/ 	.short	(.L_105 - .L_104)
.L_104:
        /*000c*/ 	.word	0x00000000
        /*0010*/ 	.short	0x0005
        /*0012*/ 	.short	0x0020
        /*0014*/ 	.byte	0x00, 0xf5, 0x21, 0x00


	//----- nvinfo : EIATTR_KPARAM_INFO
	.align		4
.L_105:
        /*0018*/ 	.byte	0x04, 0x17
        /*001a*/ 	.short	(.L_107 - .L_106)
.L_106:
        /*001c*/ 	.word	0x00000000
        /*0020*/ 	.short	0x0004
        /*0022*/ 	.short	0x0018
        /*0024*/ 	.byte	0x00, 0xf5, 0x21, 0x00


	//----- nvinfo : EIATTR_KPARAM_INFO
	.align		4
.L_107:
        /*0028*/ 	.byte	0x04, 0x17
        /*002a*/ 	.short	(.L_109 - .L_108)
.L_108:
        /*002c*/ 	.word	0x00000000
        /*0030*/ 	.short	0x0003
        /*0032*/ 	.short	0x0010
        /*0034*/ 	.byte	0x00, 0xf5, 0x21, 0x00


	//----- nvinfo : EIATTR_KPARAM_INFO
	.align		4
.L_109:
        /*0038*/ 	.byte	0x04, 0x17
        /*003a*/ 	.short	(.L_111 - .L_110)
.L_110:
        /*003c*/ 	.word	0x00000000
        /*0040*/ 	.short	0x0002
        /*0042*/ 	.short	0x0008
        /*0044*/ 	.byte	0x00, 0xf5, 0x21, 0x00


	//----- nvinfo : EIATTR_KPARAM_INFO
	.align		4
.L_111:
        /*0048*/ 	.byte	0x04, 0x17
        /*004a*/ 	.short	(.L_113 - .L_112)
.L_112:
        /*004c*/ 	.word	0x00000000
        /*0050*/ 	.short	0x0001
        /*0052*/ 	.short	0x0004
        /*0054*/ 	.byte	0x00, 0xf0, 0x11, 0x00


	//----- nvinfo : EIATTR_KPARAM_INFO
	.align		4
.L_113:
        /*0058*/ 	.byte	0x04, 0x17
        /*005a*/ 	.short	(.L_115 - .L_114)
.L_114:
        /*005c*/ 	.word	0x00000000
        /*0060*/ 	.short	0x0000
        /*0062*/ 	.short	0x0000
        /*0064*/ 	.byte	0x00, 0xf0, 0x11, 0x00


	//----- nvinfo : EIATTR_SPARSE_MMA_MASK
	.align		4
.L_115:
        /*0068*/ 	.byte	0x03, 0x50
        /*006a*/ 	.short	0x0000


	//----- nvinfo : EIATTR_MAXREG_COUNT
	.align		4
        /*006c*/ 	.byte	0x03, 0x1b
        /*006e*/ 	.short	0x00ff


	//----- nvinfo : EIATTR_MERCURY_ISA_VERSION
	.align		4
        /*0070*/ 	.byte	0x03, 0x5f
        /*0072*/ 	.short	0x0101


	//----- nvinfo : EIATTR_VRC_CTA_INIT_COUNT
	.align		4
        /*0074*/ 	.byte	0x02, 0x4a
	.zero		1
	.zero		1


	//----- nvinfo : EIATTR_EXIT_INSTR_OFFSETS
	.align		4
        /*0078*/ 	.byte	0x04, 0x1c
        /*007a*/ 	.short	(.L_117 - .L_116)


	//   ....[0]....
.L_116:
        /*007c*/ 	.word	0x00000200


	//   ....[1]....
        /*0080*/ 	.word	0x00000370


	//   ....[2]....
        /*0084*/ 	.word	0x000003b0


	//----- nvinfo : EIATTR_CBANK_PARAM_SIZE
	.align		4
.L_117:
        /*0088*/ 	.byte	0x03, 0x19
        /*008a*/ 	.short	0x0028


	//----- nvinfo : EIATTR_PARAM_CBANK
	.align		4
        /*008c*/ 	.byte	0x04, 0x0a
        /*008e*/ 	.short	(.L_119 - .L_118)
	.align		4
.L_118:
        /*0090*/ 	.word	index@(.nv.constant0._Z16max_pool3d_indexiiPKiPKfS2_Pi)
        /*0094*/ 	.short	0x0380
        /*0096*/ 	.short	0x0028


	//----- nvinfo : EIATTR_SW_WAR
	.align		4
.L_119:
        /*0098*/ 	.byte	0x04, 0x36
        /*009a*/ 	.short	(.L_121 - .L_120)
.L_120:
        /*009c*/ 	.word	0x00000008
.L_121:


//--------------------- .nv.info._Z18max_pool3d_forwardiiPKiPKfPf --------------------------
	.section	.nv.info._Z18max_pool3d_forwardiiPKiPKfPf,"",@"SHT_CUDA_INFO"
	.sectionflags	@""
	.align	4


	//----- nvinfo : EIATTR_CUDA_API_VERSION
	.align		4
        /*0000*/ 	.byte	0x04, 0x37
        /*0002*/ 	.short	(.L_123 - .L_122)
.L_122:
        /*0004*/ 	.word	0x00000082


	//----- nvinfo : EIATTR_KPARAM_INFO
	.align		4
.L_123:
        /*0008*/ 	.byte	0x04, 0x17
        /*000a*/ 	.short	(.L_125 - .L_124)
.L_124:
        /*000c*/ 	.word	0x00000000
        /*0010*/ 	.short	0x0004
        /*0012*/ 	.short	0x0018
        /*0014*/ 	.byte	0x00, 0xf5, 0x21, 0x00


	//----- nvinfo : EIATTR_KPARAM_INFO
	.align		4
.L_125:
        /*0018*/ 	.byte	0x04, 0x17
        /*001a*/ 	.short	(.L_127 - .L_126)
.L_126:
        /*001c*/ 	.word	0x00000000
        /*0020*/ 	.short	0x0003
        /*0022*/ 	.short	0x0010
        /*0024*/ 	.byte	0x00, 0xf5, 0x21, 0x00


	//----- nvinfo : EIATTR_KPARAM_INFO
	.align		4
.L_127:
        /*0028*/ 	.byte	0x04, 0x17
        /*002a*/ 	.short	(.L_129 - .L_128)
.L_128:
        /*002c*/ 	.word	0x00000000
        /*0030*/ 	.short	0x0002
        /*0032*/ 	.short	0x0008
        /*0034*/ 	.byte	0x00, 0xf5, 0x21, 0x00


	//----- nvinfo : EIATTR_KPARAM_INFO
	.align		4
.L_129:
        /*0038*/ 	.byte	0x04, 0x17
        /*003a*/ 	.short	(.L_131 - .L_130)
.L_130:
        /*003c*/ 	.word	0x00000000
        /*0040*/ 	.short	0x0001
        /*0042*/ 	.short	0x0004
        /*0044*/ 	.byte	0x00, 0xf0, 0x11, 0x00


	//----- nvinfo : EIATTR_KPARAM_INFO
	.align		4
.L_131:
        /*0048*/ 	.byte	0x04, 0x17
        /*004a*/ 	.short	(.L_133 - .L_132)
.L_132:
        /*004c*/ 	.word	0x00000000
        /*0050*/ 	.short	0x0000
        /*0052*/ 	.short	0x0000
        /*0054*/ 	.byte	0x00, 0xf0, 0x11, 0x00


	//----- nvinfo : EIATTR_SPARSE_MMA_MASK
	.align		4
.L_133:
        /*0058*/ 	.byte	0x03, 0x50
        /*005a*/ 	.short	0x0000


	//----- nvinfo : EIATTR_MAXREG_COUNT
	.align		4
        /*005c*/ 	.byte	0x03, 0x1b
        /*005e*/ 	.short	0x00ff


	//----- nvinfo : EIATTR_MERCURY_ISA_VERSION
	.align		4
        /*0060*/ 	.byte	0x03, 0x5f
        /*0062*/ 	.short	0x0101


	//----- nvinfo : EIATTR_VRC_CTA_INIT_COUNT
	.align		4
        /*0064*/ 	.byte	0x02, 0x4a
	.zero		1
	.zero		1


	//----- nvinfo : EIATTR_EXIT_INSTR_OFFSETS
	.align		4
        /*0068*/ 	.byte	0x04, 0x1c
        /*006a*/ 	.short	(.L_135 - .L_134)


	//   ....[0]....
.L_134:
        /*006c*/ 	.word	0x00000200


	//   ....[1]....
        /*0070*/ 	.word	0x000003b0


	//----- nvinfo : EIATTR_CRS_STACK_SIZE
	.align		4
.L_135:
        /*0074*/ 	.byte	0x04, 0x1e
        /*0076*/ 	.short	(.L_137 - .L_136)
.L_136:
        /*0078*/ 	.word	0x00000000


	//----- nvinfo : EIATTR_CBANK_PARAM_SIZE
	.align		4
.L_137:
        /*007c*/ 	.byte	0x03, 0x19
        /*007e*/ 	.short	0x0020


	//----- nvinfo : EIATTR_PARAM_CBANK
	.align		4
        /*0080*/ 	.byte	0x04, 0x0a
        /*0082*/ 	.short	(.L_139 - .L_138)
	.align		4
.L_138:
        /*0084*/ 	.word	index@(.nv.constant0._Z18max_pool3d_forwardiiPKiPKfPf)
        /*0088*/ 	.short	0x0380
        /*008a*/ 	.short	0x0020


	//----- nvinfo : EIATTR_SW_WAR
	.align		4
.L_139:
        /*008c*/ 	.byte	0x04, 0x36
        /*008e*/ 	.short	(.L_141 - .L_140)
.L_140:
        /*0090*/ 	.word	0x00000008
.L_141:


//--------------------- .nv.info._Z15max_pool3d_initiiPKiPKfPf --------------------------
	.section	.nv.info._Z15max_pool3d_initiiPKiPKfPf,"",@"SHT_CUDA_INFO"
	.sectionflags	@""
	.align	4


	//----- nvinfo : EIATTR_CUDA_API_VERSION
	.align		4
        /*0000*/ 	.byte	0x04, 0x37
        /*0002*/ 	.short	(.L_143 - .L_142)
.L_142:
        /*0004*/ 	.word	0x00000082


	//----- nvinfo : EIATTR_KPARAM_INFO
	.align		4
.L_143:
        /*0008*/ 	.byte	0x04, 0x17
        /*000a*/ 	.short	(.L_145 - .L_144)
.L_144:
        /*000c*/ 	.word	0x00000000
        /*0010*/ 	.short	0x0004
        /*0012*/ 	.short	0x0018
        /*0014*/ 	.byte	0x00, 0xf5, 0x21, 0x00


	//----- nvinfo : EIATTR_KPARAM_INFO
	.align		4
.L_145:
        /*0018*/ 	.byte	0x04, 0x17
        /*001a*/ 	.short	(.L_147 - .L_146)
.L_146:
        /*001c*/ 	.word	0x00000000
        /*0020*/ 	.short	0x0003
        /*0022*/ 	.short	0x0010
        /*0024*/ 	.byte	0x00, 0xf5, 0x21, 0x00


	//----- nvinfo : EIATTR_KPARAM_INFO
	.align		4
.L_147:
        /*0028*/ 	.byte	0x04, 0x17
        /*002a*/ 	.short	(.L_149 - .L_148)
.L_148:
        /*002c*/ 	.word	0x00000000
        /*0030*/ 	.short	0x0002
        /*0032*/ 	.short	0x0008
        /*0034*/ 	.byte	0x00, 0xf5, 0x21, 0x00


	//----- nvinfo : EIATTR_KPARAM_INFO
	.align		4
.L_149:
        /*0038*/ 	.byte	0x04, 0x17
        /*003a*/ 	.short	(.L_151 - .L_150)
.L_150:
        /*003c*/ 	.word	0x00000000
        /*0040*/ 	.short	0x0001
        /*0042*/ 	.short	0x0004
        /*0044*/ 	.byte	0x00, 0xf0, 0x11, 0x00


	//----- nvinfo : EIATTR_KPARAM_INFO
	.align		4
.L_151:
        /*0048*/ 	.byte	0x04, 0x17
        /*004a*/ 	.short	(.L_153 - .L_152)
.L_152:
        /*004c*/ 	.word	0x00000000
        /*0050*/ 	.short	0x0000
        /*0052*/ 	.short	0x0000
        /*0054*/ 	.byte	0x00, 0xf0, 0x11, 0x00


	//----- nvinfo : EIATTR_SPARSE_MMA_MASK
	.align		4
.L_153:
        /*0058*/ 	.byte	0x03, 0x50
        /*005a*/ 	.short	0x0000


	//----- nvinfo : EIATTR_MAXREG_COUNT
	.align		4
        /*005c*/ 	.byte	0x03, 0x1b
        /*005e*/ 	.short	0x00ff


	//----- nvinfo : EIATTR_MERCURY_ISA_VERSION
	.align		4
        /*0060*/ 	.byte	0x03, 0x5f
        /*0062*/ 	.short	0x0101


	//----- nvinfo : EIATTR_VRC_CTA_INIT_COUNT
	.align		4
        /*0064*/ 	.byte	0x02, 0x4a
	.zero		1
	.zero		1


	//----- nvinfo : EIATTR_EXIT_INSTR_OFFSETS
	.align		4
        /*0068*/ 	.byte	0x04, 0x1c
        /*006a*/ 	.short	(.L_155 - .L_154)


	//   ....[0]....
.L_154:
        /*006c*/ 	.word	0x00000200


	//   ....[1]....
        /*0070*/ 	.word	0x00000310


	//   ....[2]....
        /*0074*/ 	.word	0x00000380


	//----- nvinfo : EIATTR_CBANK_PARAM_SIZE
	.align		4
.L_155:
        /*0078*/ 	.byte	0x03, 0x19
        /*007a*/ 	.short	0x0020


	//----- nvinfo : EIATTR_PARAM_CBANK
	.align		4
        /*007c*/ 	.byte	0x04, 0x0a
        /*007e*/ 	.short	(.L_157 - .L_156)
	.align		4
.L_156:
        /*0080*/ 	.word	index@(.nv.constant0._Z15max_pool3d_initiiPKiPKfPf)
        /*0084*/ 	.short	0x0380
        /*0086*/ 	.short	0x0020


	//----- nvinfo : EIATTR_SW_WAR
	.align		4
.L_157:
        /*0088*/ 	.byte	0x04, 0x36
        /*008a*/ 	.short	(.L_159 - .L_158)
.L_158:
        /*008c*/ 	.word	0x00000008
.L_159:


//--------------------- .nv.callgraph             --------------------------
	.section	.nv.callgraph,"",@"SHT_CUDA_CALLGRAPH"
	.align	4
	.sectionentsize	8
	.align		4
        /*0000*/ 	.word	0x00000000
	.align		4
        /*0004*/ 	.word	0xffffffff
	.align		4
        /*0008*/ 	.word	0x00000000
	.align		4
        /*000c*/ 	.word	0xfffffffe
	.align		4
        /*0010*/ 	.word	0x00000000
	.align		4
        /*0014*/ 	.word	0xfffffffd
	.align		4
        /*0018*/ 	.word	0x00000000
	.align		4
        /*001c*/ 	.word	0xfffffffc


//--------------------- .text._Z19avg_pool3d_backwardiiPKiS0_PKfPf --------------------------
	.section	.text._Z19avg_pool3d_backwardiiPKiS0_PKfPf,"ax",@progbits
	.align	128
        .global         _Z19avg_pool3d_backwardiiPKiS0_PKfPf
        .type           _Z19avg_pool3d_backwardiiPKiS0_PKfPf,@function
        .size           _Z19avg_pool3d_backwardiiPKiS0_PKfPf,(.L_x_33 - _Z19avg_pool3d_backwardiiPKiS0_PKfPf)
        .other          _Z19avg_pool3d_backwardiiPKiS0_PKfPf,@"STO_CUDA_ENTRY STV_DEFAULT"
_Z19avg_pool3d_backwardiiPKiS0_PKfPf:
.text._Z19avg_pool3d_backwardiiPKiS0_PKfPf:
[----:B------:R-:W-:Y:S08]  /*0000*/  LDC R1, c[0x0][0x37c] ;  /* 0x0000df00ff017b82 */ /* 0x000ff00000000800 */
[----:B------:R-:W0:Y:S01]  /*0010*/  LDC R2, c[0x0][0x384] ;  /* 0x0000e100ff027b82 */ /* 0x000e220000000800 */
[----:B------:R-:W1:Y:S07]  /*0020*/  S2R R8, SR_TID.X ;  /* 0x0000000000087919 */ /* 0x000e6e0000002100 */
[----:B------:R-:W1:Y:S08]  /*0030*/  S2UR UR4, SR_CTAID.X ;  /* 0x00000000000479c3 */ /* 0x000e700000002500 */
[----:B------:R-:W1:Y:S01]  /*0040*/  LDC R3, c[0x0][0x360] ;  /* 0x0000d800ff037b82 */ /* 0x000e620000000800 */
[----:B0-----:R-:W-:-:S02]  /*0050*/  IABS R0, R2 ;  /* 0x0000000200007213 */ /* 0x001fc40000000000 */
[----:B------:R-:W-:Y:S02]  /*0060*/  LOP3.LUT R10, RZ, R2, RZ, 0x33, !PT ;  /* 0x00000002ff0a7212 */ /* 0x000fe400078e33ff */
[----:B------:R-:W0:Y:S01]  /*0070*/  I2F.RP R6, R0 ;  /* 0x0000000000067306 */ /* 0x000e220000209400 */
[----:B-1----:R-:W-:Y:S01]  /*0080*/  IMAD R3, R3, UR4, R8 ;  /* 0x0000000403037c24 */ /* 0x002fe2000f8e0208 */
[----:B------:R-:W1:Y:S06]  /*0090*/  LDCU UR4, c[0x0][0x380] ;  /* 0x00007000ff0477ac */ /* 0x000e6c0008000800 */
[----:B0-----:R-:W0:Y:S01]  /*00a0*/  MUFU.RCP R6, R6 ;  /* 0x0000000600067308 */ /* 0x001e220000001000 */
[----:B------:R-:W-:Y:S01]  /*00b0*/  IABS R11, R3 ;  /* 0x00000003000b7213 */ /* 0x000fe20000000000 */
[----:B0-----:R-:W-:-:S06]  /*00c0*/  VIADD R4, R6, 0xffffffe ;  /* 0x0ffffffe06047836 */ /* 0x001fcc0000000000 */
[----:B------:R0:W2:Y:S02]  /*00d0*/  F2I.FTZ.U32.TRUNC.NTZ R5, R4 ;  /* 0x0000000400057305 */ /* 0x0000a4000021f000 */
[----:B0-----:R-:W-:Y:S02]  /*00e0*/  IMAD.MOV.U32 R4, RZ, RZ, RZ ;  /* 0x000000ffff047224 */ /* 0x001fe400078e00ff */
[----:B--2---:R-:W-:-:S04]  /*00f0*/  IMAD.MOV R7, RZ, RZ, -R5 ;  /* 0x000000ffff077224 */ /* 0x004fc800078e0a05 */
[----:B------:R-:W-:-:S04]  /*0100*/  IMAD R7, R7, R0, RZ ;  /* 0x0000000007077224 */ /* 0x000fc800078e02ff */
[----:B------:R-:W-:Y:S01]  /*0110*/  IMAD.HI.U32 R5, R5, R7, R4 ;  /* 0x0000000705057227 */ /* 0x000fe200078e0004 */
[----:B------:R-:W-:-:S04]  /*0120*/  LOP3.LUT R4, R3, R2, RZ, 0x3c, !PT ;  /* 0x0000000203047212 */ /* 0x000fc800078e3cff */
[----:B------:R-:W-:Y:S01]  /*0130*/  ISETP.GE.AND P0, PT, R4, RZ, PT ;  /* 0x000000ff0400720c */ /* 0x000fe20003f06270 */
[----:B------:R-:W-:-:S04]  /*0140*/  IMAD.HI.U32 R5, R5, R11, RZ ;  /* 0x0000000b05057227 */ /* 0x000fc800078e00ff */
[----:B------:R-:W-:-:S04]  /*0150*/  IMAD.MOV R6, RZ, RZ, -R5 ;  /* 0x000000ffff067224 */ /* 0x000fc800078e0a05 */
[----:B------:R-:W-:-:S05]  /*0160*/  IMAD R11, R0, R6, R11 ;  /* 0x00000006000b7224 */ /* 0x000fca00078e020b */
[----:B------:R-:W-:-:S13]  /*0170*/  ISETP.GT.U32.AND P2, PT, R0, R11, PT ;  /* 0x0000000b0000720c */ /* 0x000fda0003f44070 */
[----:B------:R-:W-:Y:S02]  /*0180*/  @!P2 IMAD.IADD R11, R11, 0x1, -R0 ;  /* 0x000000010b0ba824 */ /* 0x000fe400078e0a00 */
[----:B------:R-:W-:-:S03]  /*0190*/  @!P2 VIADD R5, R5, 0x1 ;  /* 0x000000010505a836 */ /* 0x000fc60000000000 */
[----:B------:R-:W-:-:S13]  /*01a0*/  ISETP.GE.U32.AND P1, PT, R11, R0, PT ;  /* 0x000000000b00720c */ /* 0x000fda0003f26070 */
[----:B------:R-:W-:Y:S01]  /*01b0*/  @P1 VIADD R5, R5, 0x1 ;  /* 0x0000000105051836 */ /* 0x000fe20000000000 */
[----:B------:R-:W-:-:S03]  /*01c0*/  ISETP.NE.AND P1, PT, R2, RZ, PT ;  /* 0x000000ff0200720c */ /* 0x000fc60003f25270 */
[----:B------:R-:W-:-:S05]  /*01d0*/  @!P0 IMAD.MOV R5, RZ, RZ, -R5 ;  /* 0x000000ffff058224 */ /* 0x000fca00078e0a05 */
[----:B------:R-:W-:-:S04]  /*01e0*/  SEL R7, R10, R5, !P1 ;  /* 0x000000050a077207 */ /* 0x000fc80004800000 */
[----:B-1----:R-:W-:-:S13]  /*01f0*/  ISETP.GE.AND P0, PT, R7, UR4, PT ;  /* 0x0000000407007c0c */ /* 0x002fda000bf06270 */
[----:B------:R-:W-:Y:S05]  /*0200*/  @P0 EXIT ;  /* 0x000000000000094d */ /* 0x000fea0003800000 */
[----:B------:R-:W0:Y:S01]  /*0210*/  LDC.64 R4, c[0x0][0x390] ;  /* 0x0000e400ff047b82 */ /* 0x000e220000000a00 */
[----:B------:R-:W1:Y:S01]  /*0220*/  LDCU.64 UR4, c[0x0][0x358] ;  /* 0x00006b00ff0477ac */ /* 0x000e620008000a00 */
[----:B------:R-:W-:Y:S01]  /*0230*/  IMAD.SHL.U32 R7, R7, 0x2, RZ ;  /* 0x0000000207077824 */ /* 0x000fe200078e00ff */
[----:B------:R-:W-:-:S05]  /*0240*/  ISETP.GE.AND P2, PT, R3, RZ, PT ;  /* 0x000000ff0300720c */ /* 0x000fca0003f46270 */
[----:B------:R-:W2:Y:S01]  /*0250*/  LDC.64 R8, c[0x0][0x398] ;  /* 0x0000e600ff087b82 */ /* 0x000ea20000000a00 */
[----:B0-----:R-:W-:-:S07]  /*0260*/  IMAD.WIDE R4, R7, 0x4, R4 ;  /* 0x0000000407047825 */ /* 0x001fce00078e0204 */
[----:B------:R-:W0:Y:S01]  /*0270*/  LDC.64 R6, c[0x0][0x388] ;  /* 0x0000e200ff067b82 */ /* 0x000e220000000a00 */
[----:B-1----:R-:W0:Y:S01]  /*0280*/  LDG.E R13, desc[UR4][R4.64] ;  /* 0x00000004040d7981 */ /* 0x002e22000c1e1900 */
[----:B------:R-:W-:Y:S01]  /*0290*/  ISETP.GT.U32.AND P0, PT, R0, R11, PT ;  /* 0x0000000b0000720c */ /* 0x000fe20003f04070 */
[----:B------:R-:W-:-:S05]  /*02a0*/  IMAD.IADD R0, R11, 0x1, -R0 ;  /* 0x000000010b007824 */ /* 0x000fca00078e0a00 */
[----:B------:R-:W-:Y:S01]  /*02b0*/  SEL R11, R0, R11, !P0 ;  /* 0x0000000b000b7207 */ /* 0x000fe20004000000 */
[----:B------:R-:W3:Y:S04]  /*02c0*/  LDG.E R4, desc[UR4][R4.64+0x4] ;  /* 0x0000040404047981 */ /* 0x000ee8000c1e1900 */
[----:B------:R-:W-:-:S05]  /*02d0*/  @!P2 IMAD.MOV R11, RZ, RZ, -R11 ;  /* 0x000000ffff0ba224 */ /* 0x000fca00078e0a0b */
[----:B------:R-:W-:Y:S01]  /*02e0*/  SEL R11, R10, R11, !P1 ;  /* 0x0000000b0a0b7207 */ /* 0x000fe20004800000 */
[----:B0-----:R-:W-:-:S06]  /*02f0*/  IMAD.WIDE R6, R13, 0x4, R6 ;  /* 0x000000040d067825 */ /* 0x001fcc00078e0206 */
[----:B------:R-:W4:Y:S01]  /*0300*/  LDG.E R6, desc[UR4][R6.64] ;  /* 0x0000000406067981 */ /* 0x000f22000c1e1900 */
[----:B------:R-:W-:-:S04]  /*0310*/  IMAD R13, R13, R2, R11 ;  /* 0x000000020d0d7224 */ /* 0x000fc800078e020b */
[----:B--2---:R-:W-:-:S05]  /*0320*/  IMAD.WIDE R8, R13, 0x4, R8 ;  /* 0x000000040d087825 */ /* 0x004fca00078e0208 */
[----:B------:R-:W2:Y:S01]  /*0330*/  LDG.E R0, desc[UR4][R8.64] ;  /* 0x0000000408007981 */ /* 0x000ea2000c1e1900 */
[----:B---3--:R-:W-:Y:S01]  /*0340*/  IMAD R11, R4, R2, R11 ;  /* 0x00000002040b7224 */ /* 0x008fe200078e020b */
[----:B------:R-:W-:Y:S01]  /*0350*/  BSSY.RECONVERGENT B0, `(.L_x_0) ;  /* 0x000000f000007945 */ /* 0x000fe20003800200 */
[----:B----4-:R-:W-:Y:S02]  /*0360*/  I2FP.F32.S32 R5, R6 ;  /* 0x0000000600057245 */ /* 0x010fe40000201400 */
[----:B------:R-:W0:Y:S02]  /*0370*/  LDC.64 R6, c[0x0][0x3a0] ;  /* 0x0000e800ff067b82 */ /* 0x000e240000000a00 */
[----:B------:R-:W1:Y:S08]  /*0380*/  MUFU.RCP R3, R5 ;  /* 0x0000000500037308 */ /* 0x000e700000001000 */
[----:B--2---:R-:W2:Y:S01]  /*0390*/  FCHK P0, R0, R5 ;  /* 0x0000000500007302 */ /* 0x004ea20000000000 */
[----:B-1----:R-:W-:-:S04]  /*03a0*/  FFMA R10, -R5, R3, 1 ;  /* 0x3f800000050a7423 */ /* 0x002fc80000000103 */
[----:B------:R-:W-:-:S04]  /*03b0*/  FFMA R3, R3, R10, R3 ;  /* 0x0000000a03037223 */ /* 0x000fc80000000003 */
[----:B------:R-:W-:-:S04]  /*03c0*/  FFMA R10, R0, R3, RZ ;  /* 0x00000003000a7223 */ /* 0x000fc800000000ff */
[----:B------:R-:W-:Y:S01]  /*03d0*/  FFMA R2, -R5, R10, R0 ;  /* 0x0000000a05027223 */ /* 0x000fe20000000100 */
[----:B0-----:R-:W-:-:S04]  /*03e0*/  IMAD.WIDE R6, R11, 0x4, R6 ;  /* 0x000000040b067825 */ /* 0x001fc800078e0206 */
[----:B------:R-:W-:Y:S01]  /*03f0*/  FFMA R3, R3, R2, R10 ;  /* 0x0000000203037223 */ /* 0x000fe2000000000a */
[----:B--2---:R-:W-:Y:S06]  /*0400*/  @!P0 BRA `(.L_x_1) ;  /* 0x00000000000c8947 */ /* 0x004fec0003800000 */
[----:B------:R-:W-:-:S07]  /*0410*/  MOV R2, 0x430 ;  /* 0x0000043000027802 */ /* 0x000fce0000000f00 */
[----:B------:R-:W-:Y:S05]  /*0420*/  CALL.REL.NOINC `($__internal_0_$__cuda_sm3x_div_rn_noftz_f32_slowpath) ;  /* 0x0000000000107944 */ /* 0x000fea0003c00000 */
[----:B------:R-:W-:-:S07]  /*0430*/  IMAD.MOV.U32 R3, RZ, RZ, R0 ;  /* 0x000000ffff037224 */ /* 0x000fce00078e0000 */
.L_x_1:
[----:B------:R-:W-:Y:S05]  /*0440*/  BSYNC.RECONVERGENT B0 ;  /* 0x0000000000007941 */ /* 0x000fea0003800200 */
.L_x_0:
[----:B------:R-:W-:Y:S01]  /*0450*/  REDG.E.ADD.F32.FTZ.RN.STRONG.GPU desc[UR4][R6.64], R3 ;  /* 0x00000003060079a6 */ /* 0x000fe2000c12f304 */
[----:B------:R-:W-:Y:S05]  /*0460*/  EXIT ;  /* 0x000000000000794d */ /* 0x000fea0003800000 */
        .weak           $__internal_0_$__cuda_sm3x_div_rn_noftz_f32_slowpath
        .type           $__internal_0_$__cuda_sm3x_div_rn_noftz_f32_slowpath,@function
        .size           $__internal_0_$__cuda_sm3x_div_rn_noftz_f32_slowpath,(.L_x_33 - $__internal_0_$__cuda_sm3x_div_rn_noftz_f32_slowpath)
$__internal_0_$__cuda_sm3x_div_rn_noftz_f32_slowpath:
[----:B------:R-:W-:Y:S01]  /*0470*/  SHF.R.U32.HI R4, RZ, 0x17, R5 ;  /* 0x00000017ff047819 */ /* 0x000fe20000011605 */
[----:B------:R-:W-:Y:S01]  /*0480*/  BSSY.RECONVERGENT B1, `(.L_x_2) ;  /* 0x0000064000017945 */ /* 0x000fe20003800200 */
[--C-:B------:R-:W-:Y:S02]  /*0490*/  SHF.R.U32.HI R3, RZ, 0x17, R0.reuse ;  /* 0x00000017ff037819 */ /* 0x100fe40000011600 */
[----:B------:R-:W-:Y:S01]  /*04a0*/  LOP3.LUT R12, R4, 0xff, RZ, 0xc0, !PT ;  /* 0x000000ff040c7812 */ /* 0x000fe200078ec0ff */
[----:B------:R-:W-:Y:S01]  /*04b0*/  IMAD.MOV.U32 R4, RZ, RZ, R0 ;  /* 0x000000ffff047224 */ /* 0x000fe200078e0000 */
[----:B------:R-:W-:-:S03]  /*04c0*/  LOP3.LUT R10, R3, 0xff, RZ, 0xc0, !PT ;  /* 0x000000ff030a7812 */ /* 0x000fc600078ec0ff */
[----:B------:R-:W-:Y:S02]  /*04d0*/  VIADD R11, R12, 0xffffffff ;  /* 0xffffffff0c0b7836 */ /* 0x000fe40000000000 */
[----:B------:R-:W-:-:S03]  /*04e0*/  VIADD R9, R10, 0xffffffff ;  /* 0xffffffff0a097836 */ /* 0x000fc60000000000 */
[----:B------:R-:W-:-:S04]  /*04f0*/  ISETP.GT.U32.AND P0, PT, R11, 0xfd, PT ;  /* 0x000000fd0b00780c */ /* 0x000fc80003f04070 */
[----:B------:R-:W-:-:S13]  /*0500*/  ISETP.GT.U32.OR P0, PT, R9, 0xfd, P0 ;  /* 0x000000fd0900780c */ /* 0x000fda0000704470 */
[----:B------:R-:W-:Y:S01]  /*0510*/  @!P0 IMAD.MOV.U32 R8, RZ, RZ, RZ ;  /* 0x000000ffff088224 */ /* 0x000fe200078e00ff */
[----:B------:R-:W-:Y:S06]  /*0520*/  @!P0 BRA `(.L_x_3) ;  /* 0x0000000000608947 */ /* 0x000fec0003800000 */
[----:B------:R-:W-:Y:S01]  /*0530*/  FSETP.GTU.FTZ.AND P0, PT, |R0|, +INF , PT ;  /* 0x7f8000000000780b */ /* 0x000fe20003f1c200 */
[----:B------:R-:W-:Y:S01]  /*0540*/  IMAD.MOV.U32 R3, RZ, RZ, R5 ;  /* 0x000000ffff037224 */ /* 0x000fe200078e0005 */
[----:B------:R-:W-:-:S04]  /*0550*/  FSETP.GTU.FTZ.AND P1, PT, |R5|, +INF , PT ;  /* 0x7f8000000500780b */ /* 0x000fc80003f3c200 */
[----:B------:R-:W-:-:S13]  /*0560*/  PLOP3.LUT P0, PT, P0, P1, PT, 0xf8, 0x8f ;  /* 0x00000000008f781c */ /* 0x000fda0000703f70 */
[----:B------:R-:W-:Y:S05]  /*0570*/  @P0 BRA `(.L_x_4) ;  /* 0x00000004004c0947 */ /* 0x000fea0003800000 */
[----:B------:R-:W-:-:S13]  /*0580*/  LOP3.LUT P0, RZ, R5, 0x7fffffff, R4, 0xc8, !PT ;  /* 0x7fffffff05ff7812 */ /* 0x000fda000780c804 */
[----:B------:R-:W-:Y:S05]  /*0590*/  @!P0 BRA `(.L_x_5) ;  /* 0x00000004003c8947 */ /* 0x000fea0003800000 */
[C---:B------:R-:W-:Y:S02]  /*05a0*/  FSETP.NEU.FTZ.AND P2, PT, |R0|.reuse, +INF , PT ;  /* 0x7f8000000000780b */ /* 0x040fe40003f5d200 */
[----:B------:R-:W-:Y:S02]  /*05b0*/  FSETP.NEU.FTZ.AND P1, PT, |R3|, +INF , PT ;  /* 0x7f8000000300780b */ /* 0x000fe40003f3d200 */
[----:B------:R-:W-:-:S11]  /*05c0*/  FSETP.NEU.FTZ.AND P0, PT, |R0|, +INF , PT ;  /* 0x7f8000000000780b */ /* 0x000fd60003f1d200 */
[----:B------:R-:W-:Y:S05]  /*05d0*/  @!P1 BRA !P2, `(.L_x_5) ;  /* 0x00000004002c9947 */ /* 0x000fea0005000000 */
[----:B------:R-:W-:-:S04]  /*05e0*/  LOP3.LUT P2, RZ, R4, 0x7fffffff, RZ, 0xc0, !PT ;  /* 0x7fffffff04ff7812 */ /* 0x000fc8000784c0ff */
[----:B------:R-:W-:-:S13]  /*05f0*/  PLOP3.LUT P1, PT, P1, P2, PT, 0x2f, 0xf2 ;  /* 0x0000000000f2781c */ /* 0x000fda0000f24577 */
[----:B------:R-:W-:Y:S05]  /*0600*/  @P1 BRA `(.L_x_6) ;  /* 0x0000000400181947 */ /* 0x000fea0003800000 */
[----:B------:R-:W-:-:S04]  /*0610*/  LOP3.LUT P1, RZ, R5, 0x7fffffff, RZ, 0xc0, !PT ;  /* 0x7fffffff05ff7812 */ /* 0x000fc8000782c0ff */
[----:B------:R-:W-:-:S13]  /*0620*/  PLOP3.LUT P0, PT, P0, P1, PT, 0x2f, 0xf2 ;  /* 0x0000000000f2781c */ /* 0x000fda0000702577 */
[----:B------:R-:W-:Y:S05]  /*0630*/  @P0 BRA `(.L_x_7) ;  /* 0x0000000400000947 */ /* 0x000fea0003800000 */
[----:B------:R-:W-:Y:S02]  /*0640*/  ISETP.GE.AND P0, PT, R9, RZ, PT ;  /* 0x000000ff0900720c */ /* 0x000fe40003f06270 */
[----:B------:R-:W-:-:S11]  /*0650*/  ISETP.GE.AND P1, PT, R11, RZ, PT ;  /* 0x000000ff0b00720c */ /* 0x000fd60003f26270 */
[----:B------:R-:W-:Y:S02]  /*0660*/  @P0 IMAD.MOV.U32 R8, RZ, RZ, RZ ;  /* 0x000000ffff080224 */ /* 0x000fe400078e00ff */
[----:B------:R-:W-:Y:S01]  /*0670*/  @!P0 FFMA R4, R0, 1.84467440737095516160e+19, RZ ;  /* 0x5f80000000048823 */ /* 0x000fe200000000ff */
[----:B------:R-:W-:Y:S02]  /*0680*/  @!P0 IMAD.MOV.U32 R8, RZ, RZ, -0x40 ;  /* 0xffffffc0ff088424 */ /* 0x000fe400078e00ff */
[----:B------:R-:W-:Y:S02]  /*0690*/  @!P1 FFMA R5, R3, 1.84467440737095516160e+19, RZ ;  /* 0x5f80000003059823 */ /* 0x000fe400000000ff */
[----:B------:R-:W-:-:S07]  /*06a0*/  @!P1 VIADD R8, R8, 0x40 ;  /* 0x0000004008089836 */ /* 0x000fce0000000000 */
.L_x_3:
[----:B------:R-:W-:Y:S01]  /*06b0*/  LEA R0, R12, 0xc0800000, 0x17 ;  /* 0xc08000000c007811 */ /* 0x000fe200078eb8ff */
[----:B------:R-:W-:Y:S01]  /*06c0*/  VIADD R3, R10, 0xffffff81 ;  /* 0xffffff810a037836 */ /* 0x000fe20000000000 */
[----:B------:R-:W-:Y:S03]  /*06d0*/  BSSY.RECONVERGENT B2, `(.L_x_8) ;  /* 0x0000035000027945 */ /* 0x000fe60003800200 */
[----:B------:R-:W-:Y:S02]  /*06e0*/  IMAD.IADD R5, R5, 0x1, -R0 ;  /* 0x0000000105057824 */ /* 0x000fe400078e0a00 */
[----:B------:R-:W-:Y:S02]  /*06f0*/  IMAD R0, R3, -0x800000, R4 ;  /* 0xff80000003007824 */ /* 0x000fe400078e0204 */
[----:B------:R0:W1:Y:S01]  /*0700*/  MUFU.RCP R9, R5 ;  /* 0x0000000500097308 */ /* 0x0000620000001000 */
[----:B------:R-:W-:Y:S01]  /*0710*/  FADD.FTZ R11, -R5, -RZ ;  /* 0x800000ff050b7221 */ /* 0x000fe20000010100 */
[----:B0-----:R-:W-:-:S05]  /*0720*/  IADD3 R5, PT, PT, R3, 0x7f, -R12 ;  /* 0x0000007f03057810 */ /* 0x001fca0007ffe80c */
[----:B------:R-:W-:Y:S02]  /*0730*/  IMAD.IADD R5, R5, 0x1, R8 ;  /* 0x0000000105057824 */ /* 0x000fe400078e0208 */
[----:B-1----:R-:W-:-:S04]  /*0740*/  FFMA R10, R9, R11, 1 ;  /* 0x3f800000090a7423 */ /* 0x002fc8000000000b */
[----:B------:R-:W-:-:S04]  /*0750*/  FFMA R13, R9, R10, R9 ;  /* 0x0000000a090d7223 */ /* 0x000fc80000000009 */
[----:B------:R-:W-:-:S04]  /*0760*/  FFMA R4, R0, R13, RZ ;  /* 0x0000000d00047223 */ /* 0x000fc800000000ff */
[----:B------:R-:W-:-:S04]  /*0770*/  FFMA R9, R11, R4, R0 ;  /* 0x000000040b097223 */ /* 0x000fc80000000000 */
[----:B------:R-:W-:-:S04]  /*0780*/  FFMA R4, R13, R9, R4 ;  /* 0x000000090d047223 */ /* 0x000fc80000000004 */
[----:B------:R-:W-:-:S04]  /*0790*/  FFMA R11, R11, R4, R0 ;  /* 0x000000040b0b7223 */ /* 0x000fc80000000000 */
[----:B------:R-:W-:-:S05]  /*07a0*/  FFMA R0, R13, R11, R4 ;  /* 0x0000000b0d007223 */ /* 0x000fca0000000004 */
[----:B------:R-:W-:-:S04]  /*07b0*/  SHF.R.U32.HI R3, RZ, 0x17, R0 ;  /* 0x00000017ff037819 */ /* 0x000fc80000011600 */
[----:B------:R-:W-:-:S05]  /*07c0*/  LOP3.LUT R3, R3, 0xff, RZ, 0xc0, !PT ;  /* 0x000000ff03037812 */ /* 0x000fca00078ec0ff */
[----:B------:R-:W-:-:S04]  /*07d0*/  IMAD.IADD R9, R3, 0x1, R5 ;  /* 0x0000000103097824 */ /* 0x000fc800078e0205 */
[----:B------:R-:W-:-:S05]  /*07e0*/  VIADD R3, R9, 0xffffffff ;  /* 0xffffffff09037836 */ /* 0x000fca0000000000 */
[----:B------:R-:W-:-:S13]  /*07f0*/  ISETP.GE.U32.AND P0, PT, R3, 0xfe, PT ;  /* 0x000000fe0300780c */ /* 0x000fda0003f06070 */
[----:B------:R-:W-:Y:S05]  /*0800*/  @!P0 BRA `(.L_x_9) ;  /* 0x0000000000808947 */ /* 0x000fea0003800000 */
[----:B------:R-:W-:-:S13]  /*0810*/  ISETP.GT.AND P0, PT, R9, 0xfe, PT ;  /* 0x000000fe0900780c */ /* 0x000fda0003f04270 */
[----:B------:R-:W-:Y:S05]  /*0820*/  @P0 BRA `(.L_x_10) ;  /* 0x00000000006c0947 */ /* 0x000fea0003800000 */
[----:B------:R-:W-:-:S13]  /*0830*/  ISETP.GE.AND P0, PT, R9, 0x1, PT ;  /* 0x000000010900780c */ /* 0x000fda0003f06270 */
[----:B------:R-:W-:Y:S05]  /*0840*/  @P0 BRA `(.L_x_11) ;  /* 0x0000000000740947 */ /* 0x000fea0003800000 */
[----:B------:R-:W-:Y:S02]  /*0850*/  ISETP.GE.AND P0, PT, R9, -0x18, PT ;  /* 0xffffffe80900780c */ /* 0x000fe40003f06270 */
[----:B------:R-:W-:-:S11]  /*0860*/  LOP3.LUT R0, R0, 0x80000000, RZ, 0xc0, !PT ;  /* 0x8000000000007812 */ /* 0x000fd600078ec0ff */
[----:B------:R-:W-:Y:S05]  /*0870*/  @!P0 BRA `(.L_x_11) ;  /* 0x0000000000688947 */ /* 0x000fea0003800000 */
[-CC-:B------:R-:W-:Y:S01]  /*0880*/  FFMA.RZ R3, R13, R11.reuse, R4.reuse ;  /* 0x0000000b0d037223 */ /* 0x180fe2000000c004 */
[C---:B------:R-:W-:Y:S01]  /*0890*/  VIADD R8, R9.reuse, 0x20 ;  /* 0x0000002009087836 */ /* 0x040fe20000000000 */
[C---:B------:R-:W-:Y:S02]  /*08a0*/  ISETP.NE.AND P2, PT, R9.reuse, RZ, PT ;  /* 0x000000ff0900720c */ /* 0x040fe40003f45270 */
[----:B------:R-:W-:Y:S01]  /*08b0*/  ISETP.NE.AND P1, PT, R9, RZ, PT ;  /* 0x000000ff0900720c */ /* 0x000fe20003f25270 */
[----:B------:R-:W-:Y:S01]  /*08c0*/  IMAD.MOV R9, RZ, RZ, -R9 ;  /* 0x000000ffff097224 */ /* 0x000fe200078e0a09 */
[----:B------:R-:W-:Y:S01]  /*08d0*/  LOP3.LUT R5, R3, 0x7fffff, RZ, 0xc0, !PT ;  /* 0x007fffff03057812 */ /* 0x000fe200078ec0ff */
[CCC-:B------:R-:W-:Y:S01]  /*08e0*/  FFMA.RP R3, R13.reuse, R11.reuse, R4.reuse ;  /* 0x0000000b0d037223 */ /* 0x1c0fe20000008004 */
[----:B------:R-:W-:Y:S02]  /*08f0*/  FFMA.RM R4, R13, R11, R4 ;  /* 0x0000000b0d047223 */ /* 0x000fe40000004004 */
[----:B------:R-:W-:-:S03]  /*0900*/  LOP3.LUT R5, R5, 0x800000, RZ, 0xfc, !PT ;  /* 0x0080000005057812 */ /* 0x000fc600078efcff */
[----:B------:R-:W-:Y:S02]  /*0910*/  FSETP.NEU.FTZ.AND P0, PT, R3, R4, PT ;  /* 0x000000040300720b */ /* 0x000fe40003f1d000 */
[----:B------:R-:W-:Y:S02]  /*0920*/  SHF.L.U32 R8, R5, R8, RZ ;  /* 0x0000000805087219 */ /* 0x000fe400000006ff */
[----:B------:R-:W-:Y:S02]  /*0930*/  SEL R4, R9, RZ, P2 ;  /* 0x000000ff09047207 */ /* 0x000fe40001000000 */
[----:B------:R-:W-:Y:S02]  /*0940*/  ISETP.NE.AND P1, PT, R8, RZ, P1 ;  /* 0x000000ff0800720c */ /* 0x000fe40000f25270 */
[----:B------:R-:W-:Y:S02]  /*0950*/  SHF.R.U32.HI R4, RZ, R4, R5 ;  /* 0x00000004ff047219 */ /* 0x000fe40000011605 */
[----:B------:R-:W-:-:S02]  /*0960*/  PLOP3.LUT P0, PT, P0, P1, PT, 0xf8, 0x8f ;  /* 0x00000000008f781c */ /* 0x000fc40000703f70 */
[----:B------:R-:W-:Y:S02]  /*0970*/  SHF.R.U32.HI R8, RZ, 0x1, R4 ;  /* 0x00000001ff087819 */ /* 0x000fe40000011604 */
[----:B------:R-:W-:-:S04]  /*0980*/  SEL R3, RZ, 0x1, !P0 ;  /* 0x00000001ff037807 */ /* 0x000fc80004000000 */
[----:B------:R-:W-:-:S04]  /*0990*/  LOP3.LUT R3, R3, 0x1, R8, 0xf8, !PT ;  /* 0x0000000103037812 */ /* 0x000fc800078ef808 */
[----:B------:R-:W-:-:S05]  /*09a0*/  LOP3.LUT R3, R3, R4, RZ, 0xc0, !PT ;  /* 0x0000000403037212 */ /* 0x000fca00078ec0ff */
[----:B------:R-:W-:-:S05]  /*09b0*/  IMAD.IADD R3, R8, 0x1, R3 ;  /* 0x0000000108037824 */ /* 0x000fca00078e0203 */
[----:B------:R-:W-:Y:S01]  /*09c0*/  LOP3.LUT R0, R3, R0, RZ, 0xfc, !PT ;  /* 0x0000000003007212 */ /* 0x000fe200078efcff */
[----:B------:R-:W-:Y:S06]  /*09d0*/  BRA `(.L_x_11) ;  /* 0x0000000000107947 */ /* 0x000fec0003800000 */
.L_x_10:
[----:B------:R-:W-:-:S04]  /*09e0*/  LOP3.LUT R0, R0, 0x80000000, RZ, 0xc0, !PT ;  /* 0x8000000000007812 */ /* 0x000fc800078ec0ff */
[----:B------:R-:W-:Y:S01]  /*09f0*/  LOP3.LUT R0, R0, 0x7f800000, RZ, 0xfc, !PT ;  /* 0x7f80000000007812 */ /* 0x000fe200078efcff */
[----:B------:R-:W-:Y:S06]  /*0a00*/  BRA `(.L_x_11) ;  /* 0x0000000000047947 */ /* 0x000fec0003800000 */
.L_x_9:
[----:B------:R-:W-:-:S07]  /*0a10*/  IMAD R0, R5, 0x800000, R0 ;  /* 0x0080000005007824 */ /* 0x000fce00078e0200 */
.L_x_11:
[----:B------:R-:W-:Y:S05]  /*0a20*/  BSYNC.RECONVERGENT B2 ;  /* 0x0000000000027941 */ /* 0x000fea0003800200 */
.L_x_8:
[----:B------:R-:W-:Y:S05]  /*0a30*/  BRA `(.L_x_12) ;  /* 0x0000000000207947 */ /* 0x000fea0003800000 */
.L_x_7:
[----:B------:R-:W-:-:S04]  /*0a40*/  LOP3.LUT R0, R5, 0x80000000, R4, 0x48, !PT ;  /* 0x8000000005007812 */ /* 0x000fc800078e4804 */
[----:B------:R-:W-:Y:S01]  /*0a50*/  LOP3.LUT R0, R0, 0x7f800000, RZ, 0xfc, !PT ;  /* 0x7f80000000007812 */ /* 0x000fe200078efcff */
[----:B------:R-:W-:Y:S06]  /*0a60*/  BRA `(.L_x_12) ;  /* 0x0000000000147947 */ /* 0x000fec0003800000 */
.L_x_6:
[----:B------:R-:W-:Y:S01]  /*0a70*/  LOP3.LUT R0, R5, 0x80000000, R4, 0x48, !PT ;  /* 0x8000000005007812 */ /* 0x000fe200078e4804 */
[----:B------:R-:W-:Y:S06]  /*0a80*/  BRA `(.L_x_12) ;  /* 0x00000000000c7947 */ /* 0x000fec0003800000 */
.L_x_5:
[----:B------:R-:W0:Y:S01]  /*0a90*/  MUFU.RSQ R0, -QNAN ;  /* 0xffc0000000007908 */ /* 0x000e220000001400 */
[----:B------:R-:W-:Y:S05]  /*0aa0*/  BRA `(.L_x_12) ;  /* 0x0000000000047947 */ /* 0x000fea0003800000 */
.L_x_4:
[----:B------:R-:W-:-:S07]  /*0ab0*/  FADD.FTZ R0, R0, R3 ;  /* 0x0000000300007221 */ /* 0x000fce0000010000 */
.L_x_12:
[----:B------:R-:W-:Y:S05]  /*0ac0*/  BSYNC.RECONVERGENT B1 ;  /* 0x0000000000017941 */ /* 0x000fea0003800200 */
.L_x_2:
[----:B------:R-:W-:-:S04]  /*0ad0*/  IMAD.MOV.U32 R3, RZ, RZ, 0x0 ;  /* 0x00000000ff037424 */ /* 0x000fc800078e00ff */
[----:B0-----:R-:W-:Y:S05]  /*0ae0*/  RET.REL.NODEC R2 `(_Z19avg_pool3d_backwardiiPKiS0_PKfPf) ;  /* 0xfffffff402447950 */ /* 0x001fea0003c3ffff */
.L_x_13:
[----:B------:R-:W-:-:S00]  /*0af0*/  BRA `(.L_x_13) ;  /* 0xfffffffc00fc7947 */ /* 0x000fc0000383ffff */
[----:B------:R-:W-:-:S00]  /*0b00*/  NOP ;  /* 0x0000000000007918 */ /* 0x000fc00000000000 */
[----:B------:R-:W-:-:S00]  /*0b10*/  NOP ;  /* 0x0000000000007918 */ /* 0x000fc00000000000 */
[----:B------:R-:W-:-:S00]  /*0b20*/  NOP ;  /* 0x0000000000007918 */ /* 0x000fc00000000000 */
[----:B------:R-:W-:-:S00]  /*0b30*/  NOP ;  /* 0x0000000000007918 */ /* 0x000fc00000000000 */
[----:B------:R-:W-:-:S00]  /*0b40*/  NOP ;  /* 0x0000000000007918 */ /* 0x000fc00000000000 */
[----:B------:R-:W-:-:S00]  /*0b50*/  NOP ;  /* 0x0000000000007918 */ /* 0x000fc00000000000 */
[----:B------:R-:W-:-:S00]  /*0b60*/  NOP ;  /* 0x0000000000007918 */ /* 0x000fc00000000000 */
[----:B------:R-:W-:-:S00]  /*0b70*/  NOP ;  /* 0x0000000000007918 */ /* 0x000fc00000000000 */
.L_x_33:


//--------------------- .text._Z18avg_pool3d_forwardiiPKiS0_PKfPf --------------------------
	.section	.text._Z18avg_pool3d_forwardiiPKiS0_PKfPf,"ax",@progbits
	.align	128
        .global         _Z18avg_pool3d_forwardiiPKiS0_PKfPf
        .type           _Z18avg_pool3d_forwardiiPKiS0_PKfPf,@function
        .size           _Z18avg_pool3d_forwardiiPKiS0_PKfPf,(.L_x_34 - _Z18avg_pool3d_forwardiiPKiS0_PKfPf)
        .other          _Z18avg_pool3d_forwardiiPKiS0_PKfPf,@"STO_CUDA_ENTRY STV_DEFAULT"
_Z18avg_pool3d_forwardiiPKiS0_PKfPf:
.text._Z18avg_pool3d_forwardiiPKiS0_PKfPf:
        /* <DEDUP_REMOVED lines=17> */
[----:B------:R-:W-:-:S06]  /*0110*/  IMAD.HI.U32 R5, R5, R7, R4 ;  /* 0x0000000705057227 */ /* 0x000fcc00078e0004 */
[----:B------:R-:W-:-:S04]  /*0120*/  IMAD.HI.U32 R5, R5, R11, RZ ;  /* 0x0000000b05057227 */ /* 0x000fc800078e00ff */
[----:B------:R-:W-:-:S04]  /*0130*/  IMAD.MOV R3, RZ, RZ, -R5 ;  /* 0x000000ffff037224 */ /* 0x000fc800078e0a05 */
[----:B------:R-:W-:Y:S01]  /*0140*/  IMAD R11, R0, R3, R11 ;  /* 0x00000003000b7224 */ /* 0x000fe200078e020b */
[----:B------:R-:W-:-:S04]  /*0150*/  LOP3.LUT R3, R9, R2, RZ, 0x3c, !PT ;  /* 0x0000000209037212 */ /* 0x000fc800078e3cff */
[----:B------:R-:W-:Y:S02]  /*0160*/  ISETP.GT.U32.AND P2, PT, R0, R11, PT ;  /* 0x0000000b0000720c */ /* 0x000fe40003f44070 */
[----:B------:R-:W-:-:S11]  /*0170*/  ISETP.GE.AND P0, PT, R3, RZ, PT ;  /* 0x000000ff0300720c */ /* 0x000fd60003f06270 */
        /* <DEDUP_REMOVED lines=11> */
[----:B------:R-:W-:-:S06]  /*0230*/  IMAD.SHL.U32 R3, R3, 0x2, RZ ;  /* 0x0000000203037824 */ /* 0x000fcc00078e00ff */
[----:B------:R-:W2:Y:S01]  /*0240*/  LDC.64 R6, c[0x0][0x388] ;  /* 0x0000e200ff067b82 */ /* 0x000ea20000000a00 */
[----:B0-----:R-:W-:-:S05]  /*0250*/  IMAD.WIDE R4, R3, 0x4, R4 ;  /* 0x0000000403047825 */ /* 0x001fca00078e0204 */
[----:B-1----:R-:W2:Y:S04]  /*0260*/  LDG.E R3, desc[UR4][R4.64] ;  /* 0x0000000404037981 */ /* 0x002ea8000c1e1900 */
[----:B------:R-:W3:Y:S01]  /*0270*/  LDG.E R12, desc[UR4][R4.64+0x4] ;  /* 0x00000404040c7981 */ /* 0x000ee2000c1e1900 */
[----:B------:R-:W-:Y:S02]  /*0280*/  ISETP.GE.AND P2, PT, R9, RZ, PT ;  /* 0x000000ff0900720c */ /* 0x000fe40003f46270 */
[----:B------:R-:W-:Y:S01]  /*0290*/  ISETP.GT.U32.AND P0, PT, R0, R11, PT ;  /* 0x0000000b0000720c */ /* 0x000fe20003f04070 */
[----:B------:R-:W0:Y:S01]  /*02a0*/  LDC.64 R8, c[0x0][0x398] ;  /* 0x0000e600ff087b82 */ /* 0x000e220000000a00 */
[----:B------:R-:W-:-:S05]  /*02b0*/  IMAD.IADD R0, R11, 0x1, -R0 ;  /* 0x000000010b007824 */ /* 0x000fca00078e0a00 */
[----:B------:R-:W-:-:S05]  /*02c0*/  SEL R11, R0, R11, !P0 ;  /* 0x0000000b000b7207 */ /* 0x000fca0004000000 */
[----:B------:R-:W-:-:S05]  /*02d0*/  @!P2 IMAD.MOV R11, RZ, RZ, -R11 ;  /* 0x000000ffff0ba224 */ /* 0x000fca00078e0a0b */
[----:B------:R-:W-:Y:S01]  /*02e0*/  SEL R11, R10, R11, !P1 ;  /* 0x0000000b0a0b7207 */ /* 0x000fe20004800000 */
[----:B--2---:R-:W-:-:S06]  /*02f0*/  IMAD.WIDE R6, R3, 0x4, R6 ;  /* 0x0000000403067825 */ /* 0x004fcc00078e0206 */
[----:B------:R-:W2:Y:S01]  /*0300*/  LDG.E R6, desc[UR4][R6.64] ;  /* 0x0000000406067981 */ /* 0x000ea2000c1e1900 */
[----:B---3--:R-:W-:-:S04]  /*0310*/  IMAD R5, R12, R2, R11 ;  /* 0x000000020c057224 */ /* 0x008fc800078e020b */
[----:B0-----:R-:W-:Y:S02]  /*0320*/  IMAD.WIDE R8, R5, 0x4, R8 ;  /* 0x0000000405087825 */ /* 0x001fe400078e0208 */
[----:B------:R-:W0:Y:S03]  /*0330*/  LDC.64 R4, c[0x0][0x3a0] ;  /* 0x0000e800ff047b82 */ /* 0x000e260000000a00 */
[----:B------:R-:W3:Y:S01]  /*0340*/  LDG.E R0, desc[UR4][R8.64] ;  /* 0x0000000408007981 */ /* 0x000ee2000c1e1900 */
[----:B------:R-:W-:Y:S01]  /*0350*/  IMAD R3, R3, R2, R11 ;  /* 0x0000000203037224 */ /* 0x000fe200078e020b */
[----:B------:R-:W-:Y:S03]  /*0360*/  BSSY.RECONVERGENT B0, `(.L_x_14) ;  /* 0x000000e000007945 */ /* 0x000fe60003800200 */
[----:B0-----:R-:W-:Y:S01]  /*0370*/  IMAD.WIDE R4, R3, 0x4, R4 ;  /* 0x0000000403047825 */ /* 0x001fe200078e0204 */
[----:B--2---:R-:W-:-:S04]  /*0380*/  I2FP.F32.S32 R13, R6 ;  /* 0x00000006000d7245 */ /* 0x004fc80000201400 */
[----:B------:R-:W0:Y:S08]  /*0390*/  MUFU.RCP R10, R13 ;  /* 0x0000000d000a7308 */ /* 0x000e300000001000 */
[----:B---3--:R-:W1:Y:S01]  /*03a0*/  FCHK P0, R0, R13 ;  /* 0x0000000d00007302 */ /* 0x008e620000000000 */
[----:B0-----:R-:W-:-:S04]  /*03b0*/  FFMA R7, -R13, R10, 1 ;  /* 0x3f8000000d077423 */ /* 0x001fc8000000010a */
[----:B------:R-:W-:-:S04]  /*03c0*/  FFMA R7, R10, R7, R10 ;  /* 0x000000070a077223 */ /* 0x000fc8000000000a */
[----:B------:R-:W-:-:S04]  /*03d0*/  FFMA R6, R0, R7, RZ ;  /* 0x0000000700067223 */ /* 0x000fc800000000ff */
[----:B------:R-:W-:-:S04]  /*03e0*/  FFMA R2, -R13, R6, R0 ;  /* 0x000000060d027223 */ /* 0x000fc80000000100 */
[----:B------:R-:W-:Y:S01]  /*03f0*/  FFMA R7, R7, R2, R6 ;  /* 0x0000000207077223 */ /* 0x000fe20000000006 */
[----:B-1----:R-:W-:Y:S06]  /*0400*/  @!P0 BRA `(.L_x_15) ;  /* 0x00000000000c8947 */ /* 0x002fec0003800000 */
[----:B------:R-:W-:-:S07]  /*0410*/  MOV R2, 0x430 ;  /* 0x0000043000027802 */ /* 0x000fce0000000f00 */
[----:B------:R-:W-:Y:S05]  /*0420*/  CALL.REL.NOINC `($__internal_1_$__cuda_sm3x_div_rn_noftz_f32_slowpath) ;  /* 0x0000000000107944 */ /* 0x000fea0003c00000 */
[----:B------:R-:W-:-:S07]  /*0430*/  IMAD.MOV.U32 R7, RZ, RZ, R0 ;  /* 0x000000ffff077224 */ /* 0x000fce00078e0000 */
.L_x_15:
[----:B------:R-:W-:Y:S05]  /*0440*/  BSYNC.RECONVERGENT B0 ;  /* 0x0000000000007941 */ /* 0x000fea0003800200 */
.L_x_14:
[----:B------:R-:W-:Y:S01]  /*0450*/  REDG.E.ADD.F32.FTZ.RN.STRONG.GPU desc[UR4][R4.64], R7 ;  /* 0x00000007040079a6 */ /* 0x000fe2000c12f304 */
[----:B------:R-:W-:Y:S05]  /*0460*/  EXIT ;  /* 0x000000000000794d */ /* 0x000fea0003800000 */
        .weak           $__internal_1_$__cuda_sm3x_div_rn_noftz_f32_slowpath
        .type           $__internal_1_$__cuda_sm3x_div_rn_noftz_f32_slowpath,@function
        .size           $__internal_1_$__cuda_sm3x_div_rn_noftz_f32_slowpath,(.L_x_34 - $__internal_1_$__cuda_sm3x_div_rn_noftz_f32_slowpath)
$__internal_1_$__cuda_sm3x_div_rn_noftz_f32_slowpath:
[--C-:B------:R-:W-:Y:S01]  /*0470*/  SHF.R.U32.HI R6, RZ, 0x17, R13.reuse ;  /* 0x00000017ff067819 */ /* 0x100fe2000001160d */
[----:B------:R-:W-:Y:S01]  /*0480*/  BSSY.RECONVERGENT B1, `(.L_x_16) ;  /* 0x0000065000017945 */ /* 0x000fe20003800200 */
[--C-:B------:R-:W-:Y:S01]  /*0490*/  SHF.R.U32.HI R3, RZ, 0x17, R0.reuse ;  /* 0x00000017ff037819 */ /* 0x100fe20000011600 */
[----:B------:R-:W-:Y:S01]  /*04a0*/  IMAD.MOV.U32 R7, RZ, RZ, R13 ;  /* 0x000000ffff077224 */ /* 0x000fe200078e000d */
        /* <DEDUP_REMOVED lines=33> */
.L_x_17:
        /* <DEDUP_REMOVED lines=51> */
.L_x_24:
[----:B------:R-:W-:-:S04]  /*09f0*/  LOP3.LUT R0, R0, 0x80000000, RZ, 0xc0, !PT ;  /* 0x8000000000007812 */ /* 0x000fc800078ec0ff */
[----:B------:R-:W-:Y:S01]  /*0a00*/  LOP3.LUT R0, R0, 0x7f800000, RZ, 0xfc, !PT ;  /* 0x7f80000000007812 */ /* 0x000fe200078efcff */
[----:B------:R-:W-:Y:S06]  /*0a10*/  BRA `(.L_x_25) ;  /* 0x0000000000047947 */ /* 0x000fec0003800000 */
.L_x_23:
[----:B------:R-:W-:-:S07]  /*0a20*/  IMAD R0, R7, 0x800000, R0 ;  /* 0x0080000007007824 */ /* 0x000fce00078e0200 */
.L_x_25:
[----:B------:R-:W-:Y:S05]  /*0a30*/  BSYNC.RECONVERGENT B2 ;  /* 0x0000000000027941 */ /* 0x000fea0003800200 */
.L_x_22:
[----:B------:R-:W-:Y:S05]  /*0a40*/  BRA `(.L_x_26) ;  /* 0x0000000000207947 */ /* 0x000fea0003800000 */
.L_x_21:
[----:B------:R-:W-:-:S04]  /*0a50*/  LOP3.LUT R0, R7, 0x80000000, R6, 0x48, !PT ;  /* 0x8000000007007812 */ /* 0x000fc800078e4806 */
[----:B------:R-:W-:Y:S01]  /*0a60*/  LOP3.LUT R0, R0, 0x7f800000, RZ, 0xfc, !PT ;  /* 0x7f80000000007812 */ /* 0x000fe200078efcff */
[----:B------:R-:W-:Y:S06]  /*0a70*/  BRA `(.L_x_26) ;  /* 0x0000000000147947 */ /* 0x000fec0003800000 */
.L_x_20:
[----:B------:R-:W-:Y:S01]  /*0a80*/  LOP3.LUT R0, R7, 0x80000000, R6, 0x48, !PT ;  /* 0x8000000007007812 */ /* 0x000fe200078e4806 */
[----:B------:R-:W-:Y:S06]  /*0a90*/  BRA `(.L_x_26) ;  /* 0x00000000000c7947 */ /* 0x000fec0003800000 */
.L_x_19:
[----:B------:R-:W0:Y:S01]  /*0aa0*/  MUFU.RSQ R0, -QNAN ;  /* 0xffc0000000007908 */ /* 0x000e220000001400 */
[----:B------:R-:W-:Y:S05]  /*0ab0*/  BRA `(.L_x_26) ;  /* 0x0000000000047947 */ /* 0x000fea0003800000 */
.L_x_18:
[----:B------:R-:W-:-:S07]  /*0ac0*/  FADD.FTZ R0, R0, R3 ;  /* 0x0000000300007221 */ /* 0x000fce0000010000 */
.L_x_26:
[----:B------:R-:W-:Y:S05]  /*0ad0*/  BSYNC.RECONVERGENT B1 ;  /* 0x0000000000017941 */ /* 0x000fea0003800200 */
.L_x_16:
[----:B------:R-:W-:-:S04]  /*0ae0*/  IMAD.MOV.U32 R3, RZ, RZ, 0x0 ;  /* 0x00000000ff037424 */ /* 0x000fc800078e00ff */
[----:B0-----:R-:W-:Y:S05]  /*0af0*/  RET.REL.NODEC R2 `(_Z18avg_pool3d_forwardiiPKiS0_PKfPf) ;  /* 0xfffffff402407950 */ /* 0x001fea0003c3ffff */
.L_x_27:
        /* <DEDUP_REMOVED lines=16> */
.L_x_34:


//--------------------- .text._Z19max_pool3d_backwardiiPKiPKfPf --------------------------
	.section	.text._Z19max_pool3d_backwardiiPKiPKfPf,"ax",@progbits
	.align	128
        .global         _Z19max_pool3d_backwardiiPKiPKfPf
        .type           _Z19max_pool3d_backwardiiPKiPKfPf,@function
        .size           _Z19max_pool3d_backwardiiPKiPKfPf,(.L_x_37 - _Z19max_pool3d_backwardiiPKiPKfPf)
        .other          _Z19max_pool3d_backwardiiPKiPKfPf,@"STO_CUDA_ENTRY STV_DEFAULT"
_Z19max_pool3d_backwardiiPKiPKfPf:
.text._Z19max_pool3d_backwardiiPKiPKfPf:
[----:B------:R-:W-:Y:S08]  /*0000*/  LDC R1, c[0x0][0x37c] ;  /* 0x0000df00ff017b82 */ /* 0x000ff00000000800 */
[----:B------:R-:W0:Y:S01]  /*0010*/  LDC R0, c[0x0][0x384] ;  /* 0x0000e100ff007b82 */ /* 0x000e220000000800 */
[----:B------:R-:W1:Y:S07]  /*0020*/  S2R R6, SR_TID.X ;  /* 0x0000000000067919 */ /* 0x000e6e0000002100 */
[----:B------:R-:W1:Y:S08]  /*0030*/  S2UR UR4, SR_CTAID.X ;  /* 0x00000000000479c3 */ /* 0x000e700000002500 */
[----:B------:R-:W1:Y:S01]  /*0040*/  LDC R5, c[0x0][0x360] ;  /* 0x0000d800ff057b82 */ /* 0x000e620000000800 */
[----:B0-----:R-:W-:-:S04]  /*0050*/  IABS R7, R0 ;  /* 0x0000000000077213 */ /* 0x001fc80000000000 */
[----:B------:R-:W0:Y:S01]  /*0060*/  I2F.RP R4, R7 ;  /* 0x0000000700047306 */ /* 0x000e220000209400 */
[----:B-1----:R-:W-:Y:S01]  /*0070*/  IMAD R5, R5, UR4, R6 ;  /* 0x0000000405057c24 */ /* 0x002fe2000f8e0206 */
[----:B------:R-:W1:Y:S06]  /*0080*/  LDCU UR4, c[0x0][0x380] ;  /* 0x00007000ff0477ac */ /* 0x000e6c0008000800 */
[----:B0-----:R-:W0:Y:S02]  /*0090*/  MUFU.RCP R4, R4 ;  /* 0x0000000400047308 */ /* 0x001e240000001000 */
[----:B0-----:R-:W-:Y:S01]  /*00a0*/  VIADD R2, R4, 0xffffffe ;  /* 0x0ffffffe04027836 */ /* 0x001fe20000000000 */
[----:B------:R-:W-:-:S05]  /*00b0*/  IABS R4, R5 ;  /* 0x0000000500047213 */ /* 0x000fca0000000000 */
[----:B------:R0:W2:Y:S02]  /*00c0*/  F2I.FTZ.U32.TRUNC.NTZ R3, R2 ;  /* 0x0000000200037305 */ /* 0x0000a4000021f000 */
[----:B0-----:R-:W-:Y:S02]  /*00d0*/  HFMA2 R2, -RZ, RZ, 0, 0 ;  /* 0x00000000ff027431 */ /* 0x001fe400000001ff */
[----:B--2---:R-:W-:-:S04]  /*00e0*/  IMAD.MOV R8, RZ, RZ, -R3 ;  /* 0x000000ffff087224 */ /* 0x004fc800078e0a03 */
[----:B------:R-:W-:Y:S01]  /*00f0*/  IMAD R9, R8, R7, RZ ;  /* 0x0000000708097224 */ /* 0x000fe200078e02ff */
[----:B------:R-:W-:-:S03]  /*0100*/  LOP3.LUT R8, RZ, R0, RZ, 0x33, !PT ;  /* 0x00000000ff087212 */ /* 0x000fc600078e33ff */
[----:B------:R-:W-:Y:S01]  /*0110*/  IMAD.HI.U32 R3, R3, R9, R2 ;  /* 0x0000000903037227 */ /* 0x000fe200078e0002 */
[----:B------:R-:W-:-:S04]  /*0120*/  LOP3.LUT R2, R5, R0, RZ, 0x3c, !PT ;  /* 0x0000000005027212 */ /* 0x000fc800078e3cff */
[----:B------:R-:W-:Y:S01]  /*0130*/  ISETP.GE.AND P0, PT, R2, RZ, PT ;  /* 0x000000ff0200720c */ /* 0x000fe20003f06270 */
[----:B------:R-:W-:-:S04]  /*0140*/  IMAD.HI.U32 R3, R3, R4, RZ ;  /* 0x0000000403037227 */ /* 0x000fc800078e00ff */
[----:B------:R-:W-:-:S04]  /*0150*/  IMAD.MOV R6, RZ, RZ, -R3 ;  /* 0x000000ffff067224 */ /* 0x000fc800078e0a03 */
[----:B------:R-:W-:-:S05]  /*0160*/  IMAD R4, R7, R6, R4 ;  /* 0x0000000607047224 */ /* 0x000fca00078e0204 */
[----:B------:R-:W-:-:S13]  /*0170*/  ISETP.GT.U32.AND P2, PT, R7, R4, PT ;  /* 0x000000040700720c */ /* 0x000fda0003f44070 */
[----:B------:R-:W-:Y:S01]  /*0180*/  @!P2 IMAD.IADD R4, R4, 0x1, -R7 ;  /* 0x000000010404a824 */ /* 0x000fe200078e0a07 */
[----:B------:R-:W-:-:S04]  /*0190*/  @!P2 IADD3 R3, PT, PT, R3, 0x1, RZ ;  /* 0x000000010303a810 */ /* 0x000fc80007ffe0ff */
[----:B------:R-:W-:-:S13]  /*01a0*/  ISETP.GE.U32.AND P1, PT, R4, R7, PT ;  /* 0x000000070400720c */ /* 0x000fda0003f26070 */
[----:B------:R-:W-:Y:S01]  /*01b0*/  @P1 VIADD R3, R3, 0x1 ;  /* 0x0000000103031836 */ /* 0x000fe20000000000 */
[----:B------:R-:W-:-:S04]  /*01c0*/  ISETP.NE.AND P1, PT, R0, RZ, PT ;  /* 0x000000ff0000720c */ /* 0x000fc80003f25270 */
[----:B------:R-:W-:-:S04]  /*01d0*/  @!P0 IADD3 R3, PT, PT, -R3, RZ, RZ ;  /* 0x000000ff03038210 */ /* 0x000fc80007ffe1ff */
[----:B------:R-:W-:-:S04]  /*01e0*/  SEL R10, R8, R3, !P1 ;  /* 0x00000003080a7207 */ /* 0x000fc80004800000 */
[----:B-1----:R-:W-:-:S13]  /*01f0*/  ISETP.GE.AND P0, PT, R10, UR4, PT ;  /* 0x000000040a007c0c */ /* 0x002fda000bf06270 */
[----:B------:R-:W-:Y:S05]  /*0200*/  @P0 EXIT ;  /* 0x000000000000094d */ /* 0x000fea0003800000 */
[----:B------:R-:W-:Y:S01]  /*0210*/  ISETP.GE.AND P2, PT, R5, RZ, PT ;  /* 0x000000ff0500720c */ /* 0x000fe20003f46270 */
[----:B------:R-:W0:Y:S01]  /*0220*/  LDC.64 R2, c[0x0][0x388] ;  /* 0x0000e200ff027b82 */ /* 0x000e220000000a00 */
[----:B------:R-:W-:Y:S01]  /*0230*/  IMAD.IADD R5, R4, 0x1, -R7 ;  /* 0x0000000104057824 */ /* 0x000fe200078e0a07 */
[-C--:B------:R-:W-:Y:S01]  /*0240*/  ISETP.GT.U32.AND P0, PT, R7, R4.reuse, PT ;  /* 0x000000040700720c */ /* 0x080fe20003f04070 */
[----:B------:R-:W1:Y:S03]  /*0250*/  LDCU.64 UR4, c[0x0][0x358] ;  /* 0x00006b00ff0477ac */ /* 0x000e660008000a00 */
[----:B------:R-:W-:Y:S02]  /*0260*/  SEL R5, R5, R4, !P0 ;  /* 0x0000000405057207 */ /* 0x000fe40004000000 */
[----:B------:R-:W2:Y:S04]  /*0270*/  LDC.64 R6, c[0x0][0x390] ;  /* 0x0000e400ff067b82 */ /* 0x000ea80000000a00 */
[----:B------:R-:W-:-:S04]  /*0280*/  @!P2 IADD3 R5, PT, PT, -R5, RZ, RZ ;  /* 0x000000ff0505a210 */ /* 0x000fc80007ffe1ff */
[----:B------:R-:W-:-:S05]  /*0290*/  SEL R9, R8, R5, !P1 ;  /* 0x0000000508097207 */ /* 0x000fca0004800000 */
[----:B------:R-:W-:-:S04]  /*02a0*/  IMAD R5, R10, R0, R9 ;  /* 0x000000000a057224 */ /* 0x000fc800078e0209 */
[----:B0-----:R-:W-:-:S06]  /*02b0*/  IMAD.WIDE R2, R5, 0x4, R2 ;  /* 0x0000000405027825 */ /* 0x001fcc00078e0202 */
[----:B-1----:R-:W3:Y:S01]  /*02c0*/  LDG.E R2, desc[UR4][R2.64] ;  /* 0x0000000402027981 */ /* 0x002ee2000c1e1900 */
[----:B--2---:R-:W-:Y:S02]  /*02d0*/  IMAD.WIDE R6, R5, 0x4, R6 ;  /* 0x0000000405067825 */ /* 0x004fe400078e0206 */
[----:B------:R-:W0:Y:S04]  /*02e0*/  LDC.64 R4, c[0x0][0x398] ;  /* 0x0000e600ff047b82 */ /* 0x000e280000000a00 */
[----:B------:R-:W2:Y:S01]  /*02f0*/  LDG.E R7, desc[UR4][R6.64] ;  /* 0x0000000406077981 */ /* 0x000ea2000c1e1900 */
[----:B---3--:R-:W-:-:S04]  /*0300*/  IMAD R9, R2, R0, R9 ;  /* 0x0000000002097224 */ /* 0x008fc800078e0209 */
[----:B0-----:R-:W-:-:S05]  /*0310*/  IMAD.WIDE R4, R9, 0x4, R4 ;  /* 0x0000000409047825 */ /* 0x001fca00078e0204 */
[----:B--2---:R-:W-:Y:S01]  /*0320*/  REDG.E.ADD.F32.FTZ.RN.STRONG.GPU desc[UR4][R4.64], R7 ;  /* 0x00000007040079a6 */ /* 0x004fe2000c12f304 */
[----:B------:R-:W-:Y:S05]  /*0330*/  EXIT ;  /* 0x000000000000794d */ /* 0x000fea0003800000 */
.L_x_28:
        /* <DEDUP_REMOVED lines=12> */
.L_x_37:


//--------------------- .text._Z16max_pool3d_indexiiPKiPKfS2_Pi --------------------------
	.section	.text._Z16max_pool3d_indexiiPKiPKfS2_Pi,"ax",@progbits
	.align	128
        .global         _Z16max_pool3d_indexiiPKiPKfS2_Pi
        .type           _Z16max_pool3d_indexiiPKiPKfS2_Pi,@function
        .size           _Z16max_pool3d_indexiiPKiPKfS2_Pi,(.L_x_38 - _Z16max_pool3d_indexiiPKiPKfS2_Pi)
        .other          _Z16max_pool3d_indexiiPKiPKfS2_Pi,@"STO_CUDA_ENTRY STV_DEFAULT"
_Z16max_pool3d_indexiiPKiPKfS2_Pi:
.text._Z16max_pool3d_indexiiPKiPKfS2_Pi:
        /* <DEDUP_REMOVED lines=14> */
[----:B0-----:R-:W-:Y:S02]  /*00e0*/  HFMA2 R4, -RZ, RZ, 0, 0 ;  /* 0x00000000ff047431 */ /* 0x001fe400000001ff */
        /* <DEDUP_REMOVED lines=9> */
[----:B------:R-:W-:Y:S01]  /*0180*/  @!P2 IADD3 R11, PT, PT, R11, -R2, RZ ;  /* 0x800000020b0ba210 */ /* 0x000fe20007ffe0ff */
[----:B------:R-:W-:-:S03]  /*0190*/  @!P2 VIADD R5, R5, 0x1 ;  /* 0x000000010505a836 */ /* 0x000fc60000000000 */
[----:B------:R-:W-:-:S13]  /*01a0*/  ISETP.GE.U32.AND P1, PT, R11, R2, PT ;  /* 0x000000020b00720c */ /* 0x000fda0003f26070 */
[----:B------:R-:W-:Y:S02]  /*01b0*/  @P1 IADD3 R5, PT, PT, R5, 0x1, RZ ;  /* 0x0000000105051810 */ /* 0x000fe40007ffe0ff */
[----:B------:R-:W-:-:S03]  /*01c0*/  ISETP.NE.AND P1, PT, R0, RZ, PT ;  /* 0x000000ff0000720c */ /* 0x000fc60003f25270 */
[----:B------:R-:W-:-:S05]  /*01d0*/  @!P0 IMAD.MOV R5, RZ, RZ, -R5 ;  /* 0x000000ffff058224 */ /* 0x000fca00078e0a05 */
[----:B------:R-:W-:-:S04]  /*01e0*/  SEL R7, R10, R5, !P1 ;  /* 0x000000050a077207 */ /* 0x000fc80004800000 */
[----:B-1----:R-:W-:-:S13]  /*01f0*/  ISETP.GE.AND P0, PT, R7, UR4, PT ;  /* 0x0000000407007c0c */ /* 0x002fda000bf06270 */
[----:B------:R-:W-:Y:S05]  /*0200*/  @P0 EXIT ;  /* 0x000000000000094d */ /* 0x000fea0003800000 */
[----:B------:R-:W0:Y:S01]  /*0210*/  LDC.64 R4, c[0x0][0x388] ;  /* 0x0000e200ff047b82 */ /* 0x000e220000000a00 */
[----:B------:R-:W1:Y:S01]  /*0220*/  LDCU.64 UR4, c[0x0][0x358] ;  /* 0x00006b00ff0477ac */ /* 0x000e620008000a00 */
[----:B------:R-:W-:Y:S02]  /*0230*/  SHF.L.U32 R7, R7, 0x1, RZ ;  /* 0x0000000107077819 */ /* 0x000fe400000006ff */
[----:B------:R-:W-:-:S04]  /*0240*/  ISETP.GE.AND P2, PT, R3, RZ, PT ;  /* 0x000000ff0300720c */ /* 0x000fc80003f46270 */
[----:B------:R-:W2:Y:S01]  /*0250*/  LDC.64 R8, c[0x0][0x398] ;  /* 0x0000e600ff087b82 */ /* 0x000ea20000000a00 */
[----:B0-----:R-:W-:Y:S01]  /*0260*/  IMAD.WIDE R4, R7, 0x4, R4 ;  /* 0x0000000407047825 */ /* 0x001fe200078e0204 */
[----:B------:R-:W-:-:S06]  /*0270*/  ISETP.GT.U32.AND P0, PT, R2, R11, PT ;  /* 0x0000000b0200720c */ /* 0x000fcc0003f04070 */
[----:B------:R-:W0:Y:S01]  /*0280*/  LDC.64 R6, c[0x0][0x390] ;  /* 0x0000e400ff067b82 */ /* 0x000e220000000a00 */
[----:B-1----:R-:W3:Y:S04]  /*0290*/  LDG.E R13, desc[UR4][R4.64+0x4] ;  /* 0x00000404040d7981 */ /* 0x002ee8000c1e1900 */
[----:B------:R-:W4:Y:S01]  /*02a0*/  LDG.E R12, desc[UR4][R4.64] ;  /* 0x00000004040c7981 */ /* 0x000f22000c1e1900 */
[----:B------:R-:W-:-:S05]  /*02b0*/  IMAD.IADD R2, R11, 0x1, -R2 ;  /* 0x000000010b027824 */ /* 0x000fca00078e0a02 */
[----:B------:R-:W-:-:S04]  /*02c0*/  SEL R11, R2, R11, !P0 ;  /* 0x0000000b020b7207 */ /* 0x000fc80004000000 */
[----:B------:R-:W-:-:S04]  /*02d0*/  @!P2 IADD3 R11, PT, PT, -R11, RZ, RZ ;  /* 0x000000ff0b0ba210 */ /* 0x000fc80007ffe1ff */
[----:B------:R-:W-:-:S05]  /*02e0*/  SEL R11, R10, R11, !P1 ;  /* 0x0000000b0a0b7207 */ /* 0x000fca0004800000 */
[-CC-:B---3--:R-:W-:Y:S02]  /*02f0*/  IMAD R3, R13, R0.reuse, R11.reuse ;  /* 0x000000000d037224 */ /* 0x188fe400078e020b */
[----:B----4-:R-:W-:Y:S02]  /*0300*/  IMAD R11, R12, R0, R11 ;  /* 0x000000000c0b7224 */ /* 0x010fe400078e020b */
[----:B0-----:R-:W-:-:S04]  /*0310*/  IMAD.WIDE R2, R3, 0x4, R6 ;  /* 0x0000000403027825 */ /* 0x001fc800078e0206 */
[----:B--2---:R-:W-:Y:S02]  /*0320*/  IMAD.WIDE R4, R11, 0x4, R8 ;  /* 0x000000040b047825 */ /* 0x004fe400078e0208 */
[----:B------:R-:W2:Y:S04]  /*0330*/  LDG.E R2, desc[UR4][R2.64] ;  /* 0x0000000402027981 */ /* 0x000ea8000c1e1900 */
[----:B------:R-:W2:Y:S02]  /*0340*/  LDG.E R5, desc[UR4][R4.64] ;  /* 0x0000000404057981 */ /* 0x000ea4000c1e1900 */
[----:B--2---:R-:W-:-:S05]  /*0350*/  FADD R0, R2, -R5 ;  /* 0x8000000502007221 */ /* 0x004fca0000000000 */
[----:B------:R-:W-:-:S13]  /*0360*/  FSETP.GEU.AND P0, PT, |R0|, 1.0000000168623835264e-16, PT ;  /* 0x24e695950000780b */ /* 0x000fda0003f0e200 */
[----:B------:R-:W-:Y:S05]  /*0370*/  @P0 EXIT ;  /* 0x000000000000094d */ /* 0x000fea0003800000 */
[----:B------:R-:W0:Y:S02]  /*0380*/  LDC.64 R2, c[0x0][0x3a0] ;  /* 0x0000e800ff027b82 */ /* 0x000e240000000a00 */
[----:B0-----:R-:W-:-:S05]  /*0390*/  IMAD.WIDE R2, R11, 0x4, R2 ;  /* 0x000000040b027825 */ /* 0x001fca00078e0202 */
[----:B------:R-:W-:Y:S01]  /*03a0*/  STG.E desc[UR4][R2.64], R13 ;  /* 0x0000000d02007986 */ /* 0x000fe2000c101904 */
[----:B------:R-:W-:Y:S05]  /*03b0*/  EXIT ;  /* 0x000000000000794d */ /* 0x000fea0003800000 */
.L_x_29:
        /* <DEDUP_REMOVED lines=12> */
.L_x_38:


//--------------------- .text._Z18max_pool3d_forwardiiPKiPKfPf --------------------------
	.section	.text._Z18max_pool3d_forwardiiPKiPKfPf,"ax",@progbits
	.align	128
        .global         _Z18max_pool3d_forwardiiPKiPKfPf
        .type           _Z18max_pool3d_forwardiiPKiPKfPf,@function
        .size           _Z18max_pool3d_forwardiiPKiPKfPf,(.L_x_39 - _Z18max_pool3d_forwardiiPKiPKfPf)
        .other          _Z18max_pool3d_forwardiiPKiPKfPf,@"STO_CUDA_ENTRY STV_DEFAULT"
_Z18max_pool3d_forwardiiPKiPKfPf:
.text._Z18max_pool3d_forwardiiPKiPKfPf:
        /* <DEDUP_REMOVED lines=20> */
[----:B------:R-:W-:-:S05]  /*0140*/  IMAD.HI.U32 R5, R5, R11, RZ ;  /* 0x0000000b05057227 */ /* 0x000fca00078e00ff */
[----:B------:R-:W-:-:S05]  /*0150*/  IADD3 R6, PT, PT, -R5, RZ, RZ ;  /* 0x000000ff05067210 */ /* 0x000fca0007ffe1ff */
[----:B------:R-:W-:-:S05]  /*0160*/  IMAD R11, R2, R6, R11 ;  /* 0x00000006020b7224 */ /* 0x000fca00078e020b */
[----:B------:R-:W-:-:S13]  /*0170*/  ISETP.GT.U32.AND P2, PT, R2, R11, PT ;  /* 0x0000000b0200720c */ /* 0x000fda0003f44070 */
[----:B------:R-:W-:Y:S02]  /*0180*/  @!P2 IMAD.IADD R11, R11, 0x1, -R2 ;  /* 0x000000010b0ba824 */ /* 0x000fe400078e0a02 */
        /* <DEDUP_REMOVED lines=13> */
[----:B0-----:R-:W-:Y:S01]  /*0260*/  IMAD.WIDE R4, R7, 0x4, R4 ;  /* 0x0000000407047825 */ /* 0x001fe200078e0204 */
[----:B------:R-:W-:-:S06]  /*0270*/  ISETP.GT.U32.AND P0, PT, R2, R11, PT ;  /* 0x0000000b0200720c */ /* 0x000fcc0003f04070 */
[----:B------:R-:W0:Y:S01]  /*0280*/  LDC.64 R6, c[0x0][0x398] ;  /* 0x0000e600ff067b82 */ /* 0x000e220000000a00 */
[----:B-1----:R-:W3:Y:S04]  /*0290*/  LDG.E R13, desc[UR4][R4.64+0x4] ;  /* 0x00000404040d7981 */ /* 0x002ee8000c1e1900 */
[----:B------:R-:W4:Y:S01]  /*02a0*/  LDG.E R12, desc[UR4][R4.64] ;  /* 0x00000004040c7981 */ /* 0x000f22000c1e1900 */
[----:B------:R-:W-:-:S04]  /*02b0*/  IADD3 R2, PT, PT, R11, -R2, RZ ;  /* 0x800000020b027210 */ /* 0x000fc80007ffe0ff */
[----:B------:R-:W-:-:S05]  /*02c0*/  SEL R11, R2, R11, !P0 ;  /* 0x0000000b020b7207 */ /* 0x000fca0004000000 */
[----:B------:R-:W-:-:S05]  /*02d0*/  @!P2 IMAD.MOV R11, RZ, RZ, -R11 ;  /* 0x000000ffff0ba224 */ /* 0x000fca00078e0a0b */
[----:B------:R-:W-:-:S05]  /*02e0*/  SEL R11, R10, R11, !P1 ;  /* 0x0000000b0a0b7207 */ /* 0x000fca0004800000 */
[-CC-:B---3--:R-:W-:Y:S02]  /*02f0*/  IMAD R3, R13, R0.reuse, R11.reuse ;  /* 0x000000000d037224 */ /* 0x188fe400078e020b */
[----:B----4-:R-:W-:Y:S02]  /*0300*/  IMAD R11, R12, R0, R11 ;  /* 0x000000000c0b7224 */ /* 0x010fe400078e020b */
[----:B--2---:R-:W-:-:S04]  /*0310*/  IMAD.WIDE R2, R3, 0x4, R8 ;  /* 0x0000000403027825 */ /* 0x004fc800078e0208 */
[----:B0-----:R-:W-:Y:S02]  /*0320*/  IMAD.WIDE R6, R11, 0x4, R6 ;  /* 0x000000040b067825 */ /* 0x001fe400078e0206 */
[----:B------:R0:W5:Y:S04]  /*0330*/  LDG.E R3, desc[UR4][R2.64] ;  /* 0x0000000402037981 */ /* 0x000168000c1e1900 */
[----:B------:R0:W5:Y:S02]  /*0340*/  LDG.E R4, desc[UR4][R6.64] ;  /* 0x0000000406047981 */ /* 0x000164000c1e1900 */
.L_x_30:
[----:B-----5:R-:W-:Y:S01]  /*0350*/  FMNMX R5, R3, R4, !PT ;  /* 0x0000000403057209 */ /* 0x020fe20007800000 */
[----:B------:R-:W-:Y:S05]  /*0360*/  YIELD ;  /* 0x0000000000007946 */ /* 0x000fea0003800000 */
[----:B------:R-:W2:Y:S02]  /*0370*/  ATOMG.E.CAS.STRONG.GPU PT, R5, [R6], R4, R5 ;  /* 0x00000004060573a9 */ /* 0x000ea400001ee105 */
[-C--:B--2---:R-:W-:Y:S02]  /*0380*/  ISETP.NE.AND P0, PT, R4, R5.reuse, PT ;  /* 0x000000050400720c */ /* 0x084fe40003f05270 */
[----:B------:R-:W-:-:S11]  /*0390*/  MOV R4, R5 ;  /* 0x0000000500047202 */ /* 0x000fd60000000f00 */
[----:B------:R-:W-:Y:S05]  /*03a0*/  @P0 BRA `(.L_x_30) ;  /* 0xfffffffc00e80947 */ /* 0x000fea000383ffff */
[----:B------:R-:W-:Y:S05]  /*03b0*/  EXIT ;  /* 0x000000000000794d */ /* 0x000fea0003800000 */
.L_x_31:
        /* <DEDUP_REMOVED lines=12> */
.L_x_39:


//--------------------- .text._Z15max_pool3d_initiiPKiPKfPf --------------------------
	.section	.text._Z15max_pool3d_initiiPKiPKfPf,"ax",@progbits
	.align	128
        .global         _Z15max_pool3d_initiiPKiPKfPf
        .type           _Z15max_pool3d_initiiPKiPKfPf,@function
        .size           _Z15max_pool3d_initiiPKiPKfPf,(.L_x_40 - _Z15max_pool3d_initiiPKiPKfPf)
        .other          _Z15max_pool3d_initiiPKiPKfPf,@"STO_CUDA_ENTRY STV_DEFAULT"
_Z15max_pool3d_initiiPKiPKfPf:
.text._Z15max_pool3d_initiiPKiPKfPf:
        /* <DEDUP_REMOVED lines=8> */
[----:B------:R-:W1:Y:S01]  /*0080*/  LDCU UR4, c[0x0][0x380] ;  /* 0x00007000ff0477ac */ /* 0x000e620008000800 */
[----:B------:R-:W-:-:S05]  /*0090*/  LOP3.LUT R8, RZ, R0, RZ, 0x33, !PT ;  /* 0x00000000ff087212 */ /* 0x000fca00078e33ff */
        /* <DEDUP_REMOVED lines=25> */
[----:B------:R-:W-:-:S05]  /*0230*/  SHF.L.U32 R7, R7, 0x1, RZ ;  /* 0x0000000107077819 */ /* 0x000fca00000006ff */
[----:B0-----:R-:W-:Y:S01]  /*0240*/  IMAD.WIDE R6, R7, 0x4, R4 ;  /* 0x0000000407067825 */ /* 0x001fe200078e0204 */
[----:B------:R-:W-:Y:S01]  /*0250*/  ISETP.GE.AND P2, PT, R3, RZ, PT ;  /* 0x000000ff0300720c */ /* 0x000fe20003f46270 */
[----:B------:R-:W0:Y:S03]  /*0260*/  LDC.64 R4, c[0x0][0x398] ;  /* 0x0000e600ff047b82 */ /* 0x000e260000000a00 */
[----:B-1----:R-:W2:Y:S01]  /*0270*/  LDG.E R11, desc[UR4][R6.64] ;  /* 0x00000004060b7981 */ /* 0x002ea2000c1e1900 */
[----:B------:R-:W-:Y:S01]  /*0280*/  ISETP.GT.U32.AND P0, PT, R2, R9, PT ;  /* 0x000000090200720c */ /* 0x000fe20003f04070 */
[----:B------:R-:W-:-:S05]  /*0290*/  IMAD.IADD R2, R9, 0x1, -R2 ;  /* 0x0000000109027824 */ /* 0x000fca00078e0a02 */
[----:B------:R-:W-:-:S04]  /*02a0*/  SEL R9, R2, R9, !P0 ;  /* 0x0000000902097207 */ /* 0x000fc80004000000 */
[----:B------:R-:W-:-:S04]  /*02b0*/  @!P2 IADD3 R9, PT, PT, -R9, RZ, RZ ;  /* 0x000000ff0909a210 */ /* 0x000fc80007ffe1ff */
[----:B------:R-:W-:-:S05]  /*02c0*/  SEL R9, R8, R9, !P1 ;  /* 0x0000000908097207 */ /* 0x000fca0004800000 */
[----:B--2---:R-:W-:-:S04]  /*02d0*/  IMAD R11, R11, R0, R9 ;  /* 0x000000000b0b7224 */ /* 0x004fc800078e0209 */
[----:B0-----:R-:W-:-:S05]  /*02e0*/  IMAD.WIDE R4, R11, 0x4, R4 ;  /* 0x000000040b047825 */ /* 0x001fca00078e0204 */
[----:B------:R-:W2:Y:S02]  /*02f0*/  LDG.E R2, desc[UR4][R4.64] ;  /* 0x0000000404027981 */ /* 0x000ea4000c1e1900 */
[----:B--2---:R-:W-:-:S13]  /*0300*/  FSETP.GEU.AND P0, PT, |R2|, 1.0000000168623835264e-16, PT ;  /* 0x24e695950200780b */ /* 0x004fda0003f0e200 */
[----:B------:R-:W-:Y:S05]  /*0310*/  @P0 EXIT ;  /* 0x000000000000094d */ /* 0x000fea0003800000 */
[----:B------:R-:W2:Y:S01]  /*0320*/  LDG.E R7, desc[UR4][R6.64+0x4] ;  /* 0x0000040406077981 */ /* 0x000ea2000c1e1900 */
[----:B------:R-:W0:Y:S01]  /*0330*/  LDC.64 R2, c[0x0][0x390] ;  /* 0x0000e400ff027b82 */ /* 0x000e220000000a00 */
[----:B--2---:R-:W-:-:S04]  /*0340*/  IMAD R9, R7, R0, R9 ;  /* 0x0000000007097224 */ /* 0x004fc800078e0209 */
[----:B0-----:R-:W-:-:S06]  /*0350*/  IMAD.WIDE R2, R9, 0x4, R2 ;  /* 0x0000000409027825 */ /* 0x001fcc00078e0202 */
[----:B------:R-:W2:Y:S04]  /*0360*/  LDG.E R3, desc[UR4][R2.64] ;  /* 0x0000000402037981 */ /* 0x000ea8000c1e1900 */
[----:B--2---:R-:W-:Y:S01]  /*0370*/  STG.E desc[UR4][R4.64], R3 ;  /* 0x0000000304007986 */ /* 0x004fe2000c101904 */
[----:B------:R-:W-:Y:S05]  /*0380*/  EXIT ;  /* 0x000000000000794d */ /* 0x000fea0003800000 */
.L_x_32:
        /* <DEDUP_REMOVED lines=15> */
.L_x_40:


//--------------------- .nv.shared.reserved.0     --------------------------
	.section	.nv.shared.reserved.0,"aw",@nobits
	.weak		__nv_reservedSMEM_offset_0_alias
	.size		__nv_reservedSMEM_offset_0_alias, 0, 64
	.other		__nv_reservedSMEM_offset_0_alias,@"STO_CUDA_RESERVED_SHARED STV_DEFAULT"
__nv_reservedSMEM_offset_0_alias:
	.zero		0
	.zero		64


//--------------------- .nv.constant0._Z19avg_pool3d_backwardiiPKiS0_PKfPf --------------------------
	.section	.nv.constant0._Z19avg_pool3d_backwardiiPKiS0_PKfPf,"a",@progbits
	.sectionflags	@""
	.align	4
.nv.constant0._Z19avg_pool3d_backwardiiPKiS0_PKfPf:
	.zero		936


//--------------------- .nv.constant0._Z18avg_pool3d_forwardiiPKiS0_PKfPf --------------------------
	.section	.nv.constant0._Z18avg_pool3d_forwardiiPKiS0_PKfPf,"a",@progbits
	.sectionflags	@""
	.align	4
.nv.constant0._Z18avg_pool3d_forwardiiPKiS0_PKfPf:
	.zero		936


//--------------------- .nv.constant0._Z19max_pool3d_backwardiiPKiPKfPf --------------------------
	.section	.nv.constant0._Z19max_pool3d_backwardiiPKiPKfPf,"a",@progbits
	.sectionflags	@""
	.align	4
.nv.constant0._Z19max_pool3d_backwardiiPKiPKfPf:
	.zero		928


//--------------------- .nv.constant0._Z16max_pool3d_indexiiPKiPKfS2_Pi --------------------------
	.section	.nv.constant0._Z16max_pool3d_indexiiPKiPKfS2_Pi,"a",@progbits
	.sectionflags	@""
	.align	4
.nv.constant0._Z16max_pool3d_indexiiPKiPKfS2_Pi:
	.zero		936


//--------------------- .nv.constant0._Z18max_pool3d_forwardiiPKiPKfPf --------------------------
	.section	.nv.constant0._Z18max_pool3d_forwardiiPKiPKfPf,"a",@progbits
	.sectionflags	@""
	.align	4
.nv.constant0._Z18max_pool3d_forwardiiPKiPKfPf:
	.zero		928


//--------------------- .nv.constant0._Z15max_pool3d_initiiPKiPKfPf --------------------------
	.section	.nv.constant0._Z15max_pool3d_initiiPKiPKfPf,"a",@progbits
	.sectionflags	@""
	.align	4
.nv.constant0._Z15max_pool3d_initiiPKiPKfPf:
	.zero		928


//--------------------- SYMBOLS --------------------------

	.type		.nv.reservedSmem.offset0,@object
	.size		.nv.reservedSmem.offset0,0x4
